//
// Generated by NVIDIA NVVM Compiler
//
// Compiler Build ID: CL-36424714
// Cuda compilation tools, release 13.0, V13.0.88
// Based on NVVM 20.0.0
//

.version 9.0
.target sm_100
.address_size 64

	// .globl	_Z10d_printMatP6matrix
.extern .func  (.param .b32 func_retval0) vprintf
(
	.param .b64 vprintf_param_0,
	.param .b64 vprintf_param_1
)
;
.extern .func  (.param .b64 func_retval0) malloc
(
	.param .b64 malloc_param_0
)
;
.global .align 1 .b8 $str[20] = {68, 105, 109, 32, 120, 32, 37, 100, 44, 32, 68, 105, 109, 32, 121, 32, 37, 100, 10};
.global .align 1 .b8 $str$1[5] = {37, 108, 102, 32};
.global .align 1 .b8 $str$2[2] = {10};
.global .align 1 .b8 $str$3[20] = {97, 40, 37, 100, 44, 32, 37, 100, 41, 32, 98, 40, 37, 100, 44, 37, 100, 41, 10};
.global .align 1 .b8 $str$4[24] = {114, 101, 115, 117, 108, 116, 32, 37, 100, 32, 114, 111, 119, 115, 32, 37, 100, 32, 99, 111, 108, 115, 10};
.global .align 1 .b8 $str$5[12] = {120, 32, 37, 100, 44, 32, 121, 32, 37, 100, 10};
.global .align 1 .b8 $str$6[21] = {109, 97, 116, 114, 105, 120, 32, 115, 105, 122, 101, 32, 109, 105, 115, 109, 97, 116, 99, 104};
.global .align 1 .b8 $str$7[27] = {114, 111, 119, 32, 37, 100, 44, 32, 99, 111, 108, 32, 37, 100, 44, 32, 118, 97, 108, 117, 101, 32, 37, 108, 102, 10};

.visible .entry _Z10d_printMatP6matrix(
	.param .u64 .ptr .align 1 _Z10d_printMatP6matrix_param_0
)
{
	.local .align 8 .b8 	__local_depot0[8];
	.reg .b64 	%SP;
	.reg .b64 	%SPL;
	.reg .pred 	%p<17>;
	.reg .b32 	%r<178>;
	.reg .b64 	%rd<187>;
	.reg .b64 	%fd<32>;

	mov.u64 	%SPL, __local_depot0;
	cvta.local.u64 	%SP, %SPL;
	ld.param.u64 	%rd6, [_Z10d_printMatP6matrix_param_0];
	cvta.to.global.u64 	%rd1, %rd6;
	add.u64 	%rd7, %SP, 0;
	add.u64 	%rd2, %SPL, 0;
	ld.global.v2.u32 	{%r1, %r2}, [%rd1];
	st.local.v2.u32 	[%rd2], {%r2, %r1};
	mov.u64 	%rd8, $str;
	cvta.global.u64 	%rd9, %rd8;
	{ // callseq 0, 0
	.param .b64 param0;
	st.param.b64 	[param0], %rd9;
	.param .b64 param1;
	st.param.b64 	[param1], %rd7;
	.param .b32 retval0;
	call.uni (retval0), 
	vprintf, 
	(
	param0, 
	param1
	);
	ld.param.b32 	%r23, [retval0];
	} // callseq 0
	setp.lt.s32 	%p1, %r1, 1;
	@%p1 bra 	$L__BB0_23;
	setp.lt.s32 	%p2, %r2, 1;
	@%p2 bra 	$L__BB0_17;
	and.b32  	%r3, %r2, 15;
	and.b32  	%r4, %r2, 7;
	and.b32  	%r5, %r2, 3;
	and.b32  	%r38, %r2, 2147483632;
	neg.s32 	%r6, %r38;
	mov.b32 	%r171, 0;
	mov.u64 	%rd182, $str$2;
	mov.u64 	%rd163, $str$1;
$L__BB0_3:
	setp.lt.u32 	%p7, %r2, 16;
	mov.b32 	%r174, 0;
	@%p7 bra 	$L__BB0_6;
	mov.b64 	%rd186, 0;
	mov.u32 	%r172, %r6;
$L__BB0_5:
	.pragma "nounroll";
	and.b32  	%r174, %r2, 2147483632;
	cvt.u32.u64 	%r40, %rd186;
	ld.global.u64 	%rd15, [%rd1+8];
	ld.global.u32 	%r41, [%rd1+4];
	mad.lo.s32 	%r42, %r41, %r171, %r40;
	mul.wide.s32 	%rd16, %r42, 8;
	add.s64 	%rd17, %rd15, %rd16;
	ld.f64 	%fd1, [%rd17];
	st.local.f64 	[%rd2], %fd1;
	mov.u64 	%rd18, $str$1;
	cvta.global.u64 	%rd19, %rd18;
	add.u64 	%rd20, %SP, 0;
	{ // callseq 6, 0
	.param .b64 param0;
	st.param.b64 	[param0], %rd19;
	.param .b64 param1;
	st.param.b64 	[param1], %rd20;
	.param .b32 retval0;
	call.uni (retval0), 
	vprintf, 
	(
	param0, 
	param1
	);
	ld.param.b32 	%r43, [retval0];
	} // callseq 6
	ld.global.u64 	%rd21, [%rd1+8];
	ld.global.u32 	%r45, [%rd1+4];
	mul.lo.s32 	%r46, %r45, %r171;
	cvt.s64.s32 	%rd22, %r46;
	add.s64 	%rd23, %rd186, %rd22;
	shl.b64 	%rd24, %rd23, 3;
	add.s64 	%rd25, %rd21, %rd24;
	ld.f64 	%fd2, [%rd25+8];
	st.local.f64 	[%rd2], %fd2;
	{ // callseq 7, 0
	.param .b64 param0;
	st.param.b64 	[param0], %rd19;
	.param .b64 param1;
	st.param.b64 	[param1], %rd20;
	.param .b32 retval0;
	call.uni (retval0), 
	vprintf, 
	(
	param0, 
	param1
	);
	ld.param.b32 	%r47, [retval0];
	} // callseq 7
	ld.global.u64 	%rd26, [%rd1+8];
	ld.global.u32 	%r49, [%rd1+4];
	mul.lo.s32 	%r50, %r49, %r171;
	cvt.s64.s32 	%rd27, %r50;
	add.s64 	%rd28, %rd186, %rd27;
	shl.b64 	%rd29, %rd28, 3;
	add.s64 	%rd30, %rd26, %rd29;
	ld.f64 	%fd3, [%rd30+16];
	st.local.f64 	[%rd2], %fd3;
	{ // callseq 8, 0
	.param .b64 param0;
	st.param.b64 	[param0], %rd19;
	.param .b64 param1;
	st.param.b64 	[param1], %rd20;
	.param .b32 retval0;
	call.uni (retval0), 
	vprintf, 
	(
	param0, 
	param1
	);
	ld.param.b32 	%r51, [retval0];
	} // callseq 8
	ld.global.u64 	%rd31, [%rd1+8];
	ld.global.u32 	%r53, [%rd1+4];
	mul.lo.s32 	%r54, %r53, %r171;
	cvt.s64.s32 	%rd32, %r54;
	add.s64 	%rd33, %rd186, %rd32;
	shl.b64 	%rd34, %rd33, 3;
	add.s64 	%rd35, %rd31, %rd34;
	ld.f64 	%fd4, [%rd35+24];
	st.local.f64 	[%rd2], %fd4;
	{ // callseq 9, 0
	.param .b64 param0;
	st.param.b64 	[param0], %rd19;
	.param .b64 param1;
	st.param.b64 	[param1], %rd20;
	.param .b32 retval0;
	call.uni (retval0), 
	vprintf, 
	(
	param0, 
	param1
	);
	ld.param.b32 	%r55, [retval0];
	} // callseq 9
	ld.global.u64 	%rd36, [%rd1+8];
	ld.global.u32 	%r57, [%rd1+4];
	mul.lo.s32 	%r58, %r57, %r171;
	cvt.s64.s32 	%rd37, %r58;
	add.s64 	%rd38, %rd186, %rd37;
	shl.b64 	%rd39, %rd38, 3;
	add.s64 	%rd40, %rd36, %rd39;
	ld.f64 	%fd5, [%rd40+32];
	st.local.f64 	[%rd2], %fd5;
	{ // callseq 10, 0
	.param .b64 param0;
	st.param.b64 	[param0], %rd19;
	.param .b64 param1;
	st.param.b64 	[param1], %rd20;
	.param .b32 retval0;
	call.uni (retval0), 
	vprintf, 
	(
	param0, 
	param1
	);
	ld.param.b32 	%r59, [retval0];
	} // callseq 10
	ld.global.u64 	%rd41, [%rd1+8];
	ld.global.u32 	%r61, [%rd1+4];
	mul.lo.s32 	%r62, %r61, %r171;
	cvt.s64.s32 	%rd42, %r62;
	add.s64 	%rd43, %rd186, %rd42;
	shl.b64 	%rd44, %rd43, 3;
	add.s64 	%rd45, %rd41, %rd44;
	ld.f64 	%fd6, [%rd45+40];
	st.local.f64 	[%rd2], %fd6;
	{ // callseq 11, 0
	.param .b64 param0;
	st.param.b64 	[param0], %rd19;
	.param .b64 param1;
	st.param.b64 	[param1], %rd20;
	.param .b32 retval0;
	call.uni (retval0), 
	vprintf, 
	(
	param0, 
	param1
	);
	ld.param.b32 	%r63, [retval0];
	} // callseq 11
	ld.global.u64 	%rd46, [%rd1+8];
	ld.global.u32 	%r65, [%rd1+4];
	mul.lo.s32 	%r66, %r65, %r171;
	cvt.s64.s32 	%rd47, %r66;
	add.s64 	%rd48, %rd186, %rd47;
	shl.b64 	%rd49, %rd48, 3;
	add.s64 	%rd50, %rd46, %rd49;
	ld.f64 	%fd7, [%rd50+48];
	st.local.f64 	[%rd2], %fd7;
	{ // callseq 12, 0
	.param .b64 param0;
	st.param.b64 	[param0], %rd19;
	.param .b64 param1;
	st.param.b64 	[param1], %rd20;
	.param .b32 retval0;
	call.uni (retval0), 
	vprintf, 
	(
	param0, 
	param1
	);
	ld.param.b32 	%r67, [retval0];
	} // callseq 12
	ld.global.u64 	%rd51, [%rd1+8];
	ld.global.u32 	%r69, [%rd1+4];
	mul.lo.s32 	%r70, %r69, %r171;
	cvt.s64.s32 	%rd52, %r70;
	add.s64 	%rd53, %rd186, %rd52;
	shl.b64 	%rd54, %rd53, 3;
	add.s64 	%rd55, %rd51, %rd54;
	ld.f64 	%fd8, [%rd55+56];
	st.local.f64 	[%rd2], %fd8;
	{ // callseq 13, 0
	.param .b64 param0;
	st.param.b64 	[param0], %rd19;
	.param .b64 param1;
	st.param.b64 	[param1], %rd20;
	.param .b32 retval0;
	call.uni (retval0), 
	vprintf, 
	(
	param0, 
	param1
	);
	ld.param.b32 	%r71, [retval0];
	} // callseq 13
	ld.global.u64 	%rd56, [%rd1+8];
	ld.global.u32 	%r73, [%rd1+4];
	mul.lo.s32 	%r74, %r73, %r171;
	cvt.s64.s32 	%rd57, %r74;
	add.s64 	%rd58, %rd186, %rd57;
	shl.b64 	%rd59, %rd58, 3;
	add.s64 	%rd60, %rd56, %rd59;
	ld.f64 	%fd9, [%rd60+64];
	st.local.f64 	[%rd2], %fd9;
	{ // callseq 14, 0
	.param .b64 param0;
	st.param.b64 	[param0], %rd19;
	.param .b64 param1;
	st.param.b64 	[param1], %rd20;
	.param .b32 retval0;
	call.uni (retval0), 
	vprintf, 
	(
	param0, 
	param1
	);
	ld.param.b32 	%r75, [retval0];
	} // callseq 14
	ld.global.u64 	%rd61, [%rd1+8];
	ld.global.u32 	%r77, [%rd1+4];
	mul.lo.s32 	%r78, %r77, %r171;
	cvt.s64.s32 	%rd62, %r78;
	add.s64 	%rd63, %rd186, %rd62;
	shl.b64 	%rd64, %rd63, 3;
	add.s64 	%rd65, %rd61, %rd64;
	ld.f64 	%fd10, [%rd65+72];
	st.local.f64 	[%rd2], %fd10;
	{ // callseq 15, 0
	.param .b64 param0;
	st.param.b64 	[param0], %rd19;
	.param .b64 param1;
	st.param.b64 	[param1], %rd20;
	.param .b32 retval0;
	call.uni (retval0), 
	vprintf, 
	(
	param0, 
	param1
	);
	ld.param.b32 	%r79, [retval0];
	} // callseq 15
	ld.global.u64 	%rd66, [%rd1+8];
	ld.global.u32 	%r81, [%rd1+4];
	mul.lo.s32 	%r82, %r81, %r171;
	cvt.s64.s32 	%rd67, %r82;
	add.s64 	%rd68, %rd186, %rd67;
	shl.b64 	%rd69, %rd68, 3;
	add.s64 	%rd70, %rd66, %rd69;
	ld.f64 	%fd11, [%rd70+80];
	st.local.f64 	[%rd2], %fd11;
	{ // callseq 16, 0
	.param .b64 param0;
	st.param.b64 	[param0], %rd19;
	.param .b64 param1;
	st.param.b64 	[param1], %rd20;
	.param .b32 retval0;
	call.uni (retval0), 
	vprintf, 
	(
	param0, 
	param1
	);
	ld.param.b32 	%r83, [retval0];
	} // callseq 16
	ld.global.u64 	%rd71, [%rd1+8];
	ld.global.u32 	%r85, [%rd1+4];
	mul.lo.s32 	%r86, %r85, %r171;
	cvt.s64.s32 	%rd72, %r86;
	add.s64 	%rd73, %rd186, %rd72;
	shl.b64 	%rd74, %rd73, 3;
	add.s64 	%rd75, %rd71, %rd74;
	ld.f64 	%fd12, [%rd75+88];
	st.local.f64 	[%rd2], %fd12;
	{ // callseq 17, 0
	.param .b64 param0;
	st.param.b64 	[param0], %rd19;
	.param .b64 param1;
	st.param.b64 	[param1], %rd20;
	.param .b32 retval0;
	call.uni (retval0), 
	vprintf, 
	(
	param0, 
	param1
	);
	ld.param.b32 	%r87, [retval0];
	} // callseq 17
	ld.global.u64 	%rd76, [%rd1+8];
	ld.global.u32 	%r89, [%rd1+4];
	mul.lo.s32 	%r90, %r89, %r171;
	cvt.s64.s32 	%rd77, %r90;
	add.s64 	%rd78, %rd186, %rd77;
	shl.b64 	%rd79, %rd78, 3;
	add.s64 	%rd80, %rd76, %rd79;
	ld.f64 	%fd13, [%rd80+96];
	st.local.f64 	[%rd2], %fd13;
	{ // callseq 18, 0
	.param .b64 param0;
	st.param.b64 	[param0], %rd19;
	.param .b64 param1;
	st.param.b64 	[param1], %rd20;
	.param .b32 retval0;
	call.uni (retval0), 
	vprintf, 
	(
	param0, 
	param1
	);
	ld.param.b32 	%r91, [retval0];
	} // callseq 18
	ld.global.u64 	%rd81, [%rd1+8];
	ld.global.u32 	%r93, [%rd1+4];
	mul.lo.s32 	%r94, %r93, %r171;
	cvt.s64.s32 	%rd82, %r94;
	add.s64 	%rd83, %rd186, %rd82;
	shl.b64 	%rd84, %rd83, 3;
	add.s64 	%rd85, %rd81, %rd84;
	ld.f64 	%fd14, [%rd85+104];
	st.local.f64 	[%rd2], %fd14;
	{ // callseq 19, 0
	.param .b64 param0;
	st.param.b64 	[param0], %rd19;
	.param .b64 param1;
	st.param.b64 	[param1], %rd20;
	.param .b32 retval0;
	call.uni (retval0), 
	vprintf, 
	(
	param0, 
	param1
	);
	ld.param.b32 	%r95, [retval0];
	} // callseq 19
	ld.global.u64 	%rd86, [%rd1+8];
	ld.global.u32 	%r97, [%rd1+4];
	mul.lo.s32 	%r98, %r97, %r171;
	cvt.s64.s32 	%rd87, %r98;
	add.s64 	%rd88, %rd186, %rd87;
	shl.b64 	%rd89, %rd88, 3;
	add.s64 	%rd90, %rd86, %rd89;
	ld.f64 	%fd15, [%rd90+112];
	st.local.f64 	[%rd2], %fd15;
	{ // callseq 20, 0
	.param .b64 param0;
	st.param.b64 	[param0], %rd19;
	.param .b64 param1;
	st.param.b64 	[param1], %rd20;
	.param .b32 retval0;
	call.uni (retval0), 
	vprintf, 
	(
	param0, 
	param1
	);
	ld.param.b32 	%r99, [retval0];
	} // callseq 20
	ld.global.u64 	%rd91, [%rd1+8];
	ld.global.u32 	%r101, [%rd1+4];
	mul.lo.s32 	%r102, %r101, %r171;
	cvt.s64.s32 	%rd92, %r102;
	add.s64 	%rd93, %rd186, %rd92;
	shl.b64 	%rd94, %rd93, 3;
	add.s64 	%rd95, %rd91, %rd94;
	ld.f64 	%fd16, [%rd95+120];
	st.local.f64 	[%rd2], %fd16;
	{ // callseq 21, 0
	.param .b64 param0;
	st.param.b64 	[param0], %rd19;
	.param .b64 param1;
	st.param.b64 	[param1], %rd20;
	.param .b32 retval0;
	call.uni (retval0), 
	vprintf, 
	(
	param0, 
	param1
	);
	ld.param.b32 	%r103, [retval0];
	} // callseq 21
	add.s64 	%rd186, %rd186, 16;
	add.s32 	%r172, %r172, 16;
	setp.ne.s32 	%p8, %r172, 0;
	@%p8 bra 	$L__BB0_5;
$L__BB0_6:
	setp.eq.s32 	%p9, %r3, 0;
	@%p9 bra 	$L__BB0_16;
	add.s32 	%r105, %r3, -1;
	setp.lt.u32 	%p10, %r105, 7;
	@%p10 bra 	$L__BB0_9;
	ld.global.u64 	%rd96, [%rd1+8];
	ld.global.u32 	%r106, [%rd1+4];
	mad.lo.s32 	%r107, %r106, %r171, %r174;
	mul.wide.s32 	%rd97, %r107, 8;
	add.s64 	%rd98, %rd96, %rd97;
	ld.f64 	%fd17, [%rd98];
	st.local.f64 	[%rd2], %fd17;
	cvta.global.u64 	%rd100, %rd163;
	{ // callseq 22, 0
	.param .b64 param0;
	st.param.b64 	[param0], %rd100;
	.param .b64 param1;
	st.param.b64 	[param1], %rd7;
	.param .b32 retval0;
	call.uni (retval0), 
	vprintf, 
	(
	param0, 
	param1
	);
	ld.param.b32 	%r108, [retval0];
	} // callseq 22
	ld.global.u64 	%rd102, [%rd1+8];
	ld.global.u32 	%r110, [%rd1+4];
	mul.lo.s32 	%r111, %r110, %r171;
	cvt.s64.s32 	%rd103, %r111;
	cvt.u64.u32 	%rd104, %r174;
	add.s64 	%rd105, %rd103, %rd104;
	shl.b64 	%rd106, %rd105, 3;
	add.s64 	%rd107, %rd102, %rd106;
	ld.f64 	%fd18, [%rd107+8];
	st.local.f64 	[%rd2], %fd18;
	{ // callseq 23, 0
	.param .b64 param0;
	st.param.b64 	[param0], %rd100;
	.param .b64 param1;
	st.param.b64 	[param1], %rd7;
	.param .b32 retval0;
	call.uni (retval0), 
	vprintf, 
	(
	param0, 
	param1
	);
	ld.param.b32 	%r112, [retval0];
	} // callseq 23
	ld.global.u64 	%rd108, [%rd1+8];
	ld.global.u32 	%r114, [%rd1+4];
	mul.lo.s32 	%r115, %r114, %r171;
	cvt.s64.s32 	%rd109, %r115;
	add.s64 	%rd110, %rd109, %rd104;
	shl.b64 	%rd111, %rd110, 3;
	add.s64 	%rd112, %rd108, %rd111;
	ld.f64 	%fd19, [%rd112+16];
	st.local.f64 	[%rd2], %fd19;
	{ // callseq 24, 0
	.param .b64 param0;
	st.param.b64 	[param0], %rd100;
	.param .b64 param1;
	st.param.b64 	[param1], %rd7;
	.param .b32 retval0;
	call.uni (retval0), 
	vprintf, 
	(
	param0, 
	param1
	);
	ld.param.b32 	%r116, [retval0];
	} // callseq 24
	ld.global.u64 	%rd113, [%rd1+8];
	ld.global.u32 	%r118, [%rd1+4];
	mul.lo.s32 	%r119, %r118, %r171;
	cvt.s64.s32 	%rd114, %r119;
	add.s64 	%rd115, %rd114, %rd104;
	shl.b64 	%rd116, %rd115, 3;
	add.s64 	%rd117, %rd113, %rd116;
	ld.f64 	%fd20, [%rd117+24];
	st.local.f64 	[%rd2], %fd20;
	{ // callseq 25, 0
	.param .b64 param0;
	st.param.b64 	[param0], %rd100;
	.param .b64 param1;
	st.param.b64 	[param1], %rd7;
	.param .b32 retval0;
	call.uni (retval0), 
	vprintf, 
	(
	param0, 
	param1
	);
	ld.param.b32 	%r120, [retval0];
	} // callseq 25
	ld.global.u64 	%rd118, [%rd1+8];
	ld.global.u32 	%r122, [%rd1+4];
	mul.lo.s32 	%r123, %r122, %r171;
	cvt.s64.s32 	%rd119, %r123;
	add.s64 	%rd120, %rd119, %rd104;
	shl.b64 	%rd121, %rd120, 3;
	add.s64 	%rd122, %rd118, %rd121;
	ld.f64 	%fd21, [%rd122+32];
	st.local.f64 	[%rd2], %fd21;
	{ // callseq 26, 0
	.param .b64 param0;
	st.param.b64 	[param0], %rd100;
	.param .b64 param1;
	st.param.b64 	[param1], %rd7;
	.param .b32 retval0;
	call.uni (retval0), 
	vprintf, 
	(
	param0, 
	param1
	);
	ld.param.b32 	%r124, [retval0];
	} // callseq 26
	ld.global.u64 	%rd123, [%rd1+8];
	ld.global.u32 	%r126, [%rd1+4];
	mul.lo.s32 	%r127, %r126, %r171;
	cvt.s64.s32 	%rd124, %r127;
	add.s64 	%rd125, %rd124, %rd104;
	shl.b64 	%rd126, %rd125, 3;
	add.s64 	%rd127, %rd123, %rd126;
	ld.f64 	%fd22, [%rd127+40];
	st.local.f64 	[%rd2], %fd22;
	{ // callseq 27, 0
	.param .b64 param0;
	st.param.b64 	[param0], %rd100;
	.param .b64 param1;
	st.param.b64 	[param1], %rd7;
	.param .b32 retval0;
	call.uni (retval0), 
	vprintf, 
	(
	param0, 
	param1
	);
	ld.param.b32 	%r128, [retval0];
	} // callseq 27
	ld.global.u64 	%rd128, [%rd1+8];
	ld.global.u32 	%r130, [%rd1+4];
	mul.lo.s32 	%r131, %r130, %r171;
	cvt.s64.s32 	%rd129, %r131;
	add.s64 	%rd130, %rd129, %rd104;
	shl.b64 	%rd131, %rd130, 3;
	add.s64 	%rd132, %rd128, %rd131;
	ld.f64 	%fd23, [%rd132+48];
	st.local.f64 	[%rd2], %fd23;
	{ // callseq 28, 0
	.param .b64 param0;
	st.param.b64 	[param0], %rd100;
	.param .b64 param1;
	st.param.b64 	[param1], %rd7;
	.param .b32 retval0;
	call.uni (retval0), 
	vprintf, 
	(
	param0, 
	param1
	);
	ld.param.b32 	%r132, [retval0];
	} // callseq 28
	ld.global.u64 	%rd133, [%rd1+8];
	ld.global.u32 	%r134, [%rd1+4];
	mul.lo.s32 	%r135, %r134, %r171;
	cvt.s64.s32 	%rd134, %r135;
	add.s64 	%rd135, %rd134, %rd104;
	shl.b64 	%rd136, %rd135, 3;
	add.s64 	%rd137, %rd133, %rd136;
	ld.f64 	%fd24, [%rd137+56];
	st.local.f64 	[%rd2], %fd24;
	{ // callseq 29, 0
	.param .b64 param0;
	st.param.b64 	[param0], %rd100;
	.param .b64 param1;
	st.param.b64 	[param1], %rd7;
	.param .b32 retval0;
	call.uni (retval0), 
	vprintf, 
	(
	param0, 
	param1
	);
	ld.param.b32 	%r136, [retval0];
	} // callseq 29
	add.s32 	%r174, %r174, 8;
$L__BB0_9:
	setp.eq.s32 	%p11, %r4, 0;
	@%p11 bra 	$L__BB0_16;
	add.s32 	%r138, %r4, -1;
	setp.lt.u32 	%p12, %r138, 3;
	@%p12 bra 	$L__BB0_12;
	ld.global.u64 	%rd138, [%rd1+8];
	ld.global.u32 	%r139, [%rd1+4];
	mad.lo.s32 	%r140, %r139, %r171, %r174;
	mul.wide.s32 	%rd139, %r140, 8;
	add.s64 	%rd140, %rd138, %rd139;
	ld.f64 	%fd25, [%rd140];
	st.local.f64 	[%rd2], %fd25;
	cvta.global.u64 	%rd142, %rd163;
	{ // callseq 30, 0
	.param .b64 param0;
	st.param.b64 	[param0], %rd142;
	.param .b64 param1;
	st.param.b64 	[param1], %rd7;
	.param .b32 retval0;
	call.uni (retval0), 
	vprintf, 
	(
	param0, 
	param1
	);
	ld.param.b32 	%r141, [retval0];
	} // callseq 30
	ld.global.u64 	%rd144, [%rd1+8];
	ld.global.u32 	%r143, [%rd1+4];
	mul.lo.s32 	%r144, %r143, %r171;
	cvt.s64.s32 	%rd145, %r144;
	cvt.u64.u32 	%rd146, %r174;
	add.s64 	%rd147, %rd145, %rd146;
	shl.b64 	%rd148, %rd147, 3;
	add.s64 	%rd149, %rd144, %rd148;
	ld.f64 	%fd26, [%rd149+8];
	st.local.f64 	[%rd2], %fd26;
	{ // callseq 31, 0
	.param .b64 param0;
	st.param.b64 	[param0], %rd142;
	.param .b64 param1;
	st.param.b64 	[param1], %rd7;
	.param .b32 retval0;
	call.uni (retval0), 
	vprintf, 
	(
	param0, 
	param1
	);
	ld.param.b32 	%r145, [retval0];
	} // callseq 31
	ld.global.u64 	%rd150, [%rd1+8];
	ld.global.u32 	%r147, [%rd1+4];
	mul.lo.s32 	%r148, %r147, %r171;
	cvt.s64.s32 	%rd151, %r148;
	add.s64 	%rd152, %rd151, %rd146;
	shl.b64 	%rd153, %rd152, 3;
	add.s64 	%rd154, %rd150, %rd153;
	ld.f64 	%fd27, [%rd154+16];
	st.local.f64 	[%rd2], %fd27;
	{ // callseq 32, 0
	.param .b64 param0;
	st.param.b64 	[param0], %rd142;
	.param .b64 param1;
	st.param.b64 	[param1], %rd7;
	.param .b32 retval0;
	call.uni (retval0), 
	vprintf, 
	(
	param0, 
	param1
	);
	ld.param.b32 	%r149, [retval0];
	} // callseq 32
	ld.global.u64 	%rd155, [%rd1+8];
	ld.global.u32 	%r151, [%rd1+4];
	mul.lo.s32 	%r152, %r151, %r171;
	cvt.s64.s32 	%rd156, %r152;
	add.s64 	%rd157, %rd156, %rd146;
	shl.b64 	%rd158, %rd157, 3;
	add.s64 	%rd159, %rd155, %rd158;
	ld.f64 	%fd28, [%rd159+24];
	st.local.f64 	[%rd2], %fd28;
	{ // callseq 33, 0
	.param .b64 param0;
	st.param.b64 	[param0], %rd142;
	.param .b64 param1;
	st.param.b64 	[param1], %rd7;
	.param .b32 retval0;
	call.uni (retval0), 
	vprintf, 
	(
	param0, 
	param1
	);
	ld.param.b32 	%r153, [retval0];
	} // callseq 33
	add.s32 	%r174, %r174, 4;
$L__BB0_12:
	setp.eq.s32 	%p13, %r5, 0;
	@%p13 bra 	$L__BB0_16;
	setp.eq.s32 	%p14, %r5, 1;
	ld.global.u64 	%rd160, [%rd1+8];
	ld.global.u32 	%r155, [%rd1+4];
	mad.lo.s32 	%r156, %r155, %r171, %r174;
	mul.wide.s32 	%rd161, %r156, 8;
	add.s64 	%rd162, %rd160, %rd161;
	ld.f64 	%fd29, [%rd162];
	st.local.f64 	[%rd2], %fd29;
	cvta.global.u64 	%rd164, %rd163;
	{ // callseq 34, 0
	.param .b64 param0;
	st.param.b64 	[param0], %rd164;
	.param .b64 param1;
	st.param.b64 	[param1], %rd7;
	.param .b32 retval0;
	call.uni (retval0), 
	vprintf, 
	(
	param0, 
	param1
	);
	ld.param.b32 	%r157, [retval0];
	} // callseq 34
	@%p14 bra 	$L__BB0_16;
	setp.eq.s32 	%p15, %r5, 2;
	ld.global.u64 	%rd166, [%rd1+8];
	ld.global.u32 	%r159, [%rd1+4];
	mul.lo.s32 	%r160, %r159, %r171;
	cvt.s64.s32 	%rd167, %r160;
	cvt.u64.u32 	%rd5, %r174;
	add.s64 	%rd168, %rd167, %rd5;
	shl.b64 	%rd169, %rd168, 3;
	add.s64 	%rd170, %rd166, %rd169;
	ld.f64 	%fd30, [%rd170+8];
	st.local.f64 	[%rd2], %fd30;
	cvta.global.u64 	%rd172, %rd163;
	{ // callseq 35, 0
	.param .b64 param0;
	st.param.b64 	[param0], %rd172;
	.param .b64 param1;
	st.param.b64 	[param1], %rd7;
	.param .b32 retval0;
	call.uni (retval0), 
	vprintf, 
	(
	param0, 
	param1
	);
	ld.param.b32 	%r161, [retval0];
	} // callseq 35
	@%p15 bra 	$L__BB0_16;
	ld.global.u64 	%rd174, [%rd1+8];
	ld.global.u32 	%r163, [%rd1+4];
	mul.lo.s32 	%r164, %r163, %r171;
	cvt.s64.s32 	%rd175, %r164;
	add.s64 	%rd176, %rd175, %rd5;
	shl.b64 	%rd177, %rd176, 3;
	add.s64 	%rd178, %rd174, %rd177;
	ld.f64 	%fd31, [%rd178+16];
	st.local.f64 	[%rd2], %fd31;
	cvta.global.u64 	%rd180, %rd163;
	{ // callseq 36, 0
	.param .b64 param0;
	st.param.b64 	[param0], %rd180;
	.param .b64 param1;
	st.param.b64 	[param1], %rd7;
	.param .b32 retval0;
	call.uni (retval0), 
	vprintf, 
	(
	param0, 
	param1
	);
	ld.param.b32 	%r165, [retval0];
	} // callseq 36
$L__BB0_16:
	cvta.global.u64 	%rd183, %rd182;
	{ // callseq 37, 0
	.param .b64 param0;
	st.param.b64 	[param0], %rd183;
	.param .b64 param1;
	st.param.b64 	[param1], 0;
	.param .b32 retval0;
	call.uni (retval0), 
	vprintf, 
	(
	param0, 
	param1
	);
	ld.param.b32 	%r167, [retval0];
	} // callseq 37
	add.s32 	%r171, %r171, 1;
	setp.eq.s32 	%p16, %r171, %r1;
	@%p16 bra 	$L__BB0_23;
	bra.uni 	$L__BB0_3;
$L__BB0_17:
	and.b32  	%r17, %r1, 3;
	setp.lt.u32 	%p3, %r1, 4;
	@%p3 bra 	$L__BB0_20;
	and.b32  	%r18, %r1, 2147483644;
	mov.b32 	%r176, 0;
	mov.u64 	%rd10, $str$2;
$L__BB0_19:
	cvta.global.u64 	%rd11, %rd10;
	{ // callseq 1, 0
	.param .b64 param0;
	st.param.b64 	[param0], %rd11;
	.param .b64 param1;
	st.param.b64 	[param1], 0;
	.param .b32 retval0;
	call.uni (retval0), 
	vprintf, 
	(
	param0, 
	param1
	);
	ld.param.b32 	%r26, [retval0];
	} // callseq 1
	{ // callseq 2, 0
	.param .b64 param0;
	st.param.b64 	[param0], %rd11;
	.param .b64 param1;
	st.param.b64 	[param1], 0;
	.param .b32 retval0;
	call.uni (retval0), 
	vprintf, 
	(
	param0, 
	param1
	);
	ld.param.b32 	%r28, [retval0];
	} // callseq 2
	{ // callseq 3, 0
	.param .b64 param0;
	st.param.b64 	[param0], %rd11;
	.param .b64 param1;
	st.param.b64 	[param1], 0;
	.param .b32 retval0;
	call.uni (retval0), 
	vprintf, 
	(
	param0, 
	param1
	);
	ld.param.b32 	%r30, [retval0];
	} // callseq 3
	{ // callseq 4, 0
	.param .b64 param0;
	st.param.b64 	[param0], %rd11;
	.param .b64 param1;
	st.param.b64 	[param1], 0;
	.param .b32 retval0;
	call.uni (retval0), 
	vprintf, 
	(
	param0, 
	param1
	);
	ld.param.b32 	%r32, [retval0];
	} // callseq 4
	add.s32 	%r176, %r176, 4;
	setp.ne.s32 	%p4, %r176, %r18;
	@%p4 bra 	$L__BB0_19;
$L__BB0_20:
	setp.eq.s32 	%p5, %r17, 0;
	@%p5 bra 	$L__BB0_23;
	mov.b32 	%r177, 0;
	mov.u64 	%rd12, $str$2;
$L__BB0_22:
	.pragma "nounroll";
	cvta.global.u64 	%rd13, %rd12;
	{ // callseq 5, 0
	.param .b64 param0;
	st.param.b64 	[param0], %rd13;
	.param .b64 param1;
	st.param.b64 	[param1], 0;
	.param .b32 retval0;
	call.uni (retval0), 
	vprintf, 
	(
	param0, 
	param1
	);
	ld.param.b32 	%r35, [retval0];
	} // callseq 5
	add.s32 	%r177, %r177, 1;
	setp.ne.s32 	%p6, %r177, %r17;
	@%p6 bra 	$L__BB0_22;
$L__BB0_23:
	mov.u64 	%rd184, $str$2;
	cvta.global.u64 	%rd185, %rd184;
	{ // callseq 38, 0
	.param .b64 param0;
	st.param.b64 	[param0], %rd185;
	.param .b64 param1;
	st.param.b64 	[param1], 0;
	.param .b32 retval0;
	call.uni (retval0), 
	vprintf, 
	(
	param0, 
	param1
	);
	ld.param.b32 	%r169, [retval0];
	} // callseq 38
	ret;

}
	// .globl	_Z8mat_mult6matrixS_PS_
.visible .entry _Z8mat_mult6matrixS_PS_(
	.param .align 8 .b8 _Z8mat_mult6matrixS_PS__param_0[16],
	.param .align 8 .b8 _Z8mat_mult6matrixS_PS__param_1[16],
	.param .u64 .ptr .align 1 _Z8mat_mult6matrixS_PS__param_2
)
{
	.local .align 16 .b8 	__local_depot1[16];
	.reg .b64 	%SP;
	.reg .b64 	%SPL;
	.reg .pred 	%p<17>;
	.reg .b32 	%r<130>;
	.reg .b64 	%rd<85>;
	.reg .b64 	%fd<61>;

	mov.u64 	%SPL, __local_depot1;
	cvta.local.u64 	%SP, %SPL;
	ld.param.u64 	%rd6, [_Z8mat_mult6matrixS_PS__param_1+8];
	ld.param.u64 	%rd5, [_Z8mat_mult6matrixS_PS__param_0+8];
	ld.param.v2.u32 	{%r34, %r35}, [_Z8mat_mult6matrixS_PS__param_0];
	ld.param.v2.u32 	{%r36, %r37}, [_Z8mat_mult6matrixS_PS__param_1];
	ld.param.u64 	%rd7, [_Z8mat_mult6matrixS_PS__param_2];
	cvta.to.global.u64 	%rd1, %rd7;
	add.u64 	%rd8, %SP, 0;
	add.u64 	%rd2, %SPL, 0;
	setp.ne.s32 	%p1, %r34, %r37;
	@%p1 bra 	$L__BB1_26;
	st.local.v4.u32 	[%rd2], {%r35, %r34, %r34, %r36};
	mov.u64 	%rd11, $str$3;
	cvta.global.u64 	%rd12, %rd11;
	{ // callseq 40, 0
	.param .b64 param0;
	st.param.b64 	[param0], %rd12;
	.param .b64 param1;
	st.param.b64 	[param1], %rd8;
	.param .b32 retval0;
	call.uni (retval0), 
	vprintf, 
	(
	param0, 
	param1
	);
	ld.param.b32 	%r40, [retval0];
	} // callseq 40
	ld.global.v2.u32 	{%r42, %r43}, [%rd1];
	st.local.v2.u32 	[%rd2], {%r42, %r43};
	mov.u64 	%rd14, $str$4;
	cvta.global.u64 	%rd15, %rd14;
	{ // callseq 41, 0
	.param .b64 param0;
	st.param.b64 	[param0], %rd15;
	.param .b64 param1;
	st.param.b64 	[param1], %rd8;
	.param .b32 retval0;
	call.uni (retval0), 
	vprintf, 
	(
	param0, 
	param1
	);
	ld.param.b32 	%r44, [retval0];
	} // callseq 41
	ld.global.u32 	%r120, [%rd1+4];
	setp.lt.s32 	%p2, %r120, 1;
	@%p2 bra 	$L__BB1_27;
	setp.gt.s32 	%p3, %r34, 0;
	@%p3 bra 	$L__BB1_9;
	ld.global.u32 	%r129, [%rd1];
	mov.b32 	%r126, 0;
$L__BB1_4:
	setp.lt.s32 	%p4, %r129, 1;
	@%p4 bra 	$L__BB1_8;
	mov.b32 	%r127, 0;
$L__BB1_6:
	ld.global.u64 	%rd16, [%rd1+8];
	ld.global.u32 	%r48, [%rd1+4];
	mad.lo.s32 	%r49, %r48, %r127, %r126;
	mul.wide.s32 	%rd17, %r49, 8;
	add.s64 	%rd18, %rd16, %rd17;
	mov.b64 	%rd19, 0;
	st.u64 	[%rd18], %rd19;
	add.s32 	%r127, %r127, 1;
	ld.global.u32 	%r129, [%rd1];
	setp.lt.s32 	%p5, %r127, %r129;
	@%p5 bra 	$L__BB1_6;
	ld.global.u32 	%r120, [%rd1+4];
$L__BB1_8:
	add.s32 	%r126, %r126, 1;
	setp.lt.s32 	%p6, %r126, %r120;
	@%p6 bra 	$L__BB1_4;
	bra.uni 	$L__BB1_27;
$L__BB1_9:
	and.b32  	%r5, %r34, 7;
	add.s32 	%r6, %r5, -1;
	and.b32  	%r7, %r34, 3;
	ld.global.u32 	%r121, [%rd1];
	and.b32  	%r9, %r34, 1;
	and.b32  	%r51, %r34, 2147483640;
	neg.s32 	%r10, %r51;
	mov.b32 	%r119, 0;
	mov.u64 	%rd79, $str$5;
$L__BB1_10:
	setp.gt.s32 	%p7, %r121, 0;
	@%p7 bra 	$L__BB1_12;
$L__BB1_11:
	add.s32 	%r119, %r119, 1;
	setp.lt.s32 	%p16, %r119, %r120;
	@%p16 bra 	$L__BB1_10;
	bra.uni 	$L__BB1_27;
$L__BB1_12:
	mul.lo.s32 	%r17, %r119, %r34;
	mov.b32 	%r122, 0;
$L__BB1_13:
	setp.lt.u32 	%p8, %r34, 8;
	ld.global.u64 	%rd20, [%rd1+8];
	ld.global.u32 	%r53, [%rd1+4];
	mad.lo.s32 	%r54, %r53, %r122, %r119;
	mul.wide.s32 	%rd21, %r54, 8;
	add.s64 	%rd22, %rd20, %rd21;
	mov.b64 	%rd23, 0;
	st.u64 	[%rd22], %rd23;
	mad.lo.s32 	%r55, %r122, %r35, %r119;
	cvta.to.global.u64 	%rd24, %rd5;
	mul.wide.s32 	%rd25, %r55, 8;
	add.s64 	%rd3, %rd24, %rd25;
	add.s32 	%r56, %r122, %r17;
	cvta.to.global.u64 	%rd26, %rd6;
	mul.wide.u32 	%rd27, %r56, 8;
	add.s64 	%rd4, %rd26, %rd27;
	@%p8 bra 	$L__BB1_16;
	mov.u32 	%r123, %r10;
$L__BB1_15:
	.pragma "nounroll";
	st.local.v2.u32 	[%rd2], {%r119, %r122};
	mov.u64 	%rd28, $str$5;
	cvta.global.u64 	%rd29, %rd28;
	add.u64 	%rd30, %SP, 0;
	{ // callseq 42, 0
	.param .b64 param0;
	st.param.b64 	[param0], %rd29;
	.param .b64 param1;
	st.param.b64 	[param1], %rd30;
	.param .b32 retval0;
	call.uni (retval0), 
	vprintf, 
	(
	param0, 
	param1
	);
	ld.param.b32 	%r57, [retval0];
	} // callseq 42
	ld.global.f64 	%fd1, [%rd3];
	ld.global.f64 	%fd2, [%rd4];
	ld.global.u64 	%rd31, [%rd1+8];
	ld.global.u32 	%r59, [%rd1+4];
	mad.lo.s32 	%r60, %r59, %r122, %r119;
	mul.wide.s32 	%rd32, %r60, 8;
	add.s64 	%rd33, %rd31, %rd32;
	ld.f64 	%fd3, [%rd33];
	fma.rn.f64 	%fd4, %fd1, %fd2, %fd3;
	st.f64 	[%rd33], %fd4;
	st.local.v2.u32 	[%rd2], {%r119, %r122};
	{ // callseq 43, 0
	.param .b64 param0;
	st.param.b64 	[param0], %rd29;
	.param .b64 param1;
	st.param.b64 	[param1], %rd30;
	.param .b32 retval0;
	call.uni (retval0), 
	vprintf, 
	(
	param0, 
	param1
	);
	ld.param.b32 	%r61, [retval0];
	} // callseq 43
	ld.global.f64 	%fd5, [%rd3];
	ld.global.f64 	%fd6, [%rd4];
	ld.global.u64 	%rd34, [%rd1+8];
	ld.global.u32 	%r63, [%rd1+4];
	mad.lo.s32 	%r64, %r63, %r122, %r119;
	mul.wide.s32 	%rd35, %r64, 8;
	add.s64 	%rd36, %rd34, %rd35;
	ld.f64 	%fd7, [%rd36];
	fma.rn.f64 	%fd8, %fd5, %fd6, %fd7;
	st.f64 	[%rd36], %fd8;
	st.local.v2.u32 	[%rd2], {%r119, %r122};
	{ // callseq 44, 0
	.param .b64 param0;
	st.param.b64 	[param0], %rd29;
	.param .b64 param1;
	st.param.b64 	[param1], %rd30;
	.param .b32 retval0;
	call.uni (retval0), 
	vprintf, 
	(
	param0, 
	param1
	);
	ld.param.b32 	%r65, [retval0];
	} // callseq 44
	ld.global.f64 	%fd9, [%rd3];
	ld.global.f64 	%fd10, [%rd4];
	ld.global.u64 	%rd37, [%rd1+8];
	ld.global.u32 	%r67, [%rd1+4];
	mad.lo.s32 	%r68, %r67, %r122, %r119;
	mul.wide.s32 	%rd38, %r68, 8;
	add.s64 	%rd39, %rd37, %rd38;
	ld.f64 	%fd11, [%rd39];
	fma.rn.f64 	%fd12, %fd9, %fd10, %fd11;
	st.f64 	[%rd39], %fd12;
	st.local.v2.u32 	[%rd2], {%r119, %r122};
	{ // callseq 45, 0
	.param .b64 param0;
	st.param.b64 	[param0], %rd29;
	.param .b64 param1;
	st.param.b64 	[param1], %rd30;
	.param .b32 retval0;
	call.uni (retval0), 
	vprintf, 
	(
	param0, 
	param1
	);
	ld.param.b32 	%r69, [retval0];
	} // callseq 45
	ld.global.f64 	%fd13, [%rd3];
	ld.global.f64 	%fd14, [%rd4];
	ld.global.u64 	%rd40, [%rd1+8];
	ld.global.u32 	%r71, [%rd1+4];
	mad.lo.s32 	%r72, %r71, %r122, %r119;
	mul.wide.s32 	%rd41, %r72, 8;
	add.s64 	%rd42, %rd40, %rd41;
	ld.f64 	%fd15, [%rd42];
	fma.rn.f64 	%fd16, %fd13, %fd14, %fd15;
	st.f64 	[%rd42], %fd16;
	st.local.v2.u32 	[%rd2], {%r119, %r122};
	{ // callseq 46, 0
	.param .b64 param0;
	st.param.b64 	[param0], %rd29;
	.param .b64 param1;
	st.param.b64 	[param1], %rd30;
	.param .b32 retval0;
	call.uni (retval0), 
	vprintf, 
	(
	param0, 
	param1
	);
	ld.param.b32 	%r73, [retval0];
	} // callseq 46
	ld.global.f64 	%fd17, [%rd3];
	ld.global.f64 	%fd18, [%rd4];
	ld.global.u64 	%rd43, [%rd1+8];
	ld.global.u32 	%r75, [%rd1+4];
	mad.lo.s32 	%r76, %r75, %r122, %r119;
	mul.wide.s32 	%rd44, %r76, 8;
	add.s64 	%rd45, %rd43, %rd44;
	ld.f64 	%fd19, [%rd45];
	fma.rn.f64 	%fd20, %fd17, %fd18, %fd19;
	st.f64 	[%rd45], %fd20;
	st.local.v2.u32 	[%rd2], {%r119, %r122};
	{ // callseq 47, 0
	.param .b64 param0;
	st.param.b64 	[param0], %rd29;
	.param .b64 param1;
	st.param.b64 	[param1], %rd30;
	.param .b32 retval0;
	call.uni (retval0), 
	vprintf, 
	(
	param0, 
	param1
	);
	ld.param.b32 	%r77, [retval0];
	} // callseq 47
	ld.global.f64 	%fd21, [%rd3];
	ld.global.f64 	%fd22, [%rd4];
	ld.global.u64 	%rd46, [%rd1+8];
	ld.global.u32 	%r79, [%rd1+4];
	mad.lo.s32 	%r80, %r79, %r122, %r119;
	mul.wide.s32 	%rd47, %r80, 8;
	add.s64 	%rd48, %rd46, %rd47;
	ld.f64 	%fd23, [%rd48];
	fma.rn.f64 	%fd24, %fd21, %fd22, %fd23;
	st.f64 	[%rd48], %fd24;
	st.local.v2.u32 	[%rd2], {%r119, %r122};
	{ // callseq 48, 0
	.param .b64 param0;
	st.param.b64 	[param0], %rd29;
	.param .b64 param1;
	st.param.b64 	[param1], %rd30;
	.param .b32 retval0;
	call.uni (retval0), 
	vprintf, 
	(
	param0, 
	param1
	);
	ld.param.b32 	%r81, [retval0];
	} // callseq 48
	ld.global.f64 	%fd25, [%rd3];
	ld.global.f64 	%fd26, [%rd4];
	ld.global.u64 	%rd49, [%rd1+8];
	ld.global.u32 	%r83, [%rd1+4];
	mad.lo.s32 	%r84, %r83, %r122, %r119;
	mul.wide.s32 	%rd50, %r84, 8;
	add.s64 	%rd51, %rd49, %rd50;
	ld.f64 	%fd27, [%rd51];
	fma.rn.f64 	%fd28, %fd25, %fd26, %fd27;
	st.f64 	[%rd51], %fd28;
	st.local.v2.u32 	[%rd2], {%r119, %r122};
	{ // callseq 49, 0
	.param .b64 param0;
	st.param.b64 	[param0], %rd29;
	.param .b64 param1;
	st.param.b64 	[param1], %rd30;
	.param .b32 retval0;
	call.uni (retval0), 
	vprintf, 
	(
	param0, 
	param1
	);
	ld.param.b32 	%r85, [retval0];
	} // callseq 49
	ld.global.f64 	%fd29, [%rd3];
	ld.global.f64 	%fd30, [%rd4];
	ld.global.u64 	%rd52, [%rd1+8];
	ld.global.u32 	%r87, [%rd1+4];
	mad.lo.s32 	%r88, %r87, %r122, %r119;
	mul.wide.s32 	%rd53, %r88, 8;
	add.s64 	%rd54, %rd52, %rd53;
	ld.f64 	%fd31, [%rd54];
	fma.rn.f64 	%fd32, %fd29, %fd30, %fd31;
	st.f64 	[%rd54], %fd32;
	add.s32 	%r123, %r123, 8;
	setp.ne.s32 	%p9, %r123, 0;
	@%p9 bra 	$L__BB1_15;
$L__BB1_16:
	setp.eq.s32 	%p10, %r5, 0;
	@%p10 bra 	$L__BB1_24;
	setp.lt.u32 	%p11, %r6, 3;
	@%p11 bra 	$L__BB1_19;
	st.local.v2.u32 	[%rd2], {%r119, %r122};
	mov.u64 	%rd55, $str$5;
	cvta.global.u64 	%rd56, %rd55;
	add.u64 	%rd57, %SP, 0;
	{ // callseq 50, 0
	.param .b64 param0;
	st.param.b64 	[param0], %rd56;
	.param .b64 param1;
	st.param.b64 	[param1], %rd57;
	.param .b32 retval0;
	call.uni (retval0), 
	vprintf, 
	(
	param0, 
	param1
	);
	ld.param.b32 	%r89, [retval0];
	} // callseq 50
	ld.global.f64 	%fd33, [%rd3];
	ld.global.f64 	%fd34, [%rd4];
	ld.global.u64 	%rd58, [%rd1+8];
	ld.global.u32 	%r91, [%rd1+4];
	mad.lo.s32 	%r92, %r91, %r122, %r119;
	mul.wide.s32 	%rd59, %r92, 8;
	add.s64 	%rd60, %rd58, %rd59;
	ld.f64 	%fd35, [%rd60];
	fma.rn.f64 	%fd36, %fd33, %fd34, %fd35;
	st.f64 	[%rd60], %fd36;
	st.local.v2.u32 	[%rd2], {%r119, %r122};
	{ // callseq 51, 0
	.param .b64 param0;
	st.param.b64 	[param0], %rd56;
	.param .b64 param1;
	st.param.b64 	[param1], %rd57;
	.param .b32 retval0;
	call.uni (retval0), 
	vprintf, 
	(
	param0, 
	param1
	);
	ld.param.b32 	%r93, [retval0];
	} // callseq 51
	ld.global.f64 	%fd37, [%rd3];
	ld.global.f64 	%fd38, [%rd4];
	ld.global.u64 	%rd61, [%rd1+8];
	ld.global.u32 	%r95, [%rd1+4];
	mad.lo.s32 	%r96, %r95, %r122, %r119;
	mul.wide.s32 	%rd62, %r96, 8;
	add.s64 	%rd63, %rd61, %rd62;
	ld.f64 	%fd39, [%rd63];
	fma.rn.f64 	%fd40, %fd37, %fd38, %fd39;
	st.f64 	[%rd63], %fd40;
	st.local.v2.u32 	[%rd2], {%r119, %r122};
	{ // callseq 52, 0
	.param .b64 param0;
	st.param.b64 	[param0], %rd56;
	.param .b64 param1;
	st.param.b64 	[param1], %rd57;
	.param .b32 retval0;
	call.uni (retval0), 
	vprintf, 
	(
	param0, 
	param1
	);
	ld.param.b32 	%r97, [retval0];
	} // callseq 52
	ld.global.f64 	%fd41, [%rd3];
	ld.global.f64 	%fd42, [%rd4];
	ld.global.u64 	%rd64, [%rd1+8];
	ld.global.u32 	%r99, [%rd1+4];
	mad.lo.s32 	%r100, %r99, %r122, %r119;
	mul.wide.s32 	%rd65, %r100, 8;
	add.s64 	%rd66, %rd64, %rd65;
	ld.f64 	%fd43, [%rd66];
	fma.rn.f64 	%fd44, %fd41, %fd42, %fd43;
	st.f64 	[%rd66], %fd44;
	st.local.v2.u32 	[%rd2], {%r119, %r122};
	{ // callseq 53, 0
	.param .b64 param0;
	st.param.b64 	[param0], %rd56;
	.param .b64 param1;
	st.param.b64 	[param1], %rd57;
	.param .b32 retval0;
	call.uni (retval0), 
	vprintf, 
	(
	param0, 
	param1
	);
	ld.param.b32 	%r101, [retval0];
	} // callseq 53
	ld.global.f64 	%fd45, [%rd3];
	ld.global.f64 	%fd46, [%rd4];
	ld.global.u64 	%rd67, [%rd1+8];
	ld.global.u32 	%r103, [%rd1+4];
	mad.lo.s32 	%r104, %r103, %r122, %r119;
	mul.wide.s32 	%rd68, %r104, 8;
	add.s64 	%rd69, %rd67, %rd68;
	ld.f64 	%fd47, [%rd69];
	fma.rn.f64 	%fd48, %fd45, %fd46, %fd47;
	st.f64 	[%rd69], %fd48;
$L__BB1_19:
	setp.eq.s32 	%p12, %r7, 0;
	@%p12 bra 	$L__BB1_24;
	setp.eq.s32 	%p13, %r7, 1;
	@%p13 bra 	$L__BB1_22;
	st.local.v2.u32 	[%rd2], {%r119, %r122};
	cvta.global.u64 	%rd71, %rd79;
	{ // callseq 54, 0
	.param .b64 param0;
	st.param.b64 	[param0], %rd71;
	.param .b64 param1;
	st.param.b64 	[param1], %rd8;
	.param .b32 retval0;
	call.uni (retval0), 
	vprintf, 
	(
	param0, 
	param1
	);
	ld.param.b32 	%r105, [retval0];
	} // callseq 54
	ld.global.f64 	%fd49, [%rd3];
	ld.global.f64 	%fd50, [%rd4];
	ld.global.u64 	%rd73, [%rd1+8];
	ld.global.u32 	%r107, [%rd1+4];
	mad.lo.s32 	%r108, %r107, %r122, %r119;
	mul.wide.s32 	%rd74, %r108, 8;
	add.s64 	%rd75, %rd73, %rd74;
	ld.f64 	%fd51, [%rd75];
	fma.rn.f64 	%fd52, %fd49, %fd50, %fd51;
	st.f64 	[%rd75], %fd52;
	st.local.v2.u32 	[%rd2], {%r119, %r122};
	{ // callseq 55, 0
	.param .b64 param0;
	st.param.b64 	[param0], %rd71;
	.param .b64 param1;
	st.param.b64 	[param1], %rd8;
	.param .b32 retval0;
	call.uni (retval0), 
	vprintf, 
	(
	param0, 
	param1
	);
	ld.param.b32 	%r109, [retval0];
	} // callseq 55
	ld.global.f64 	%fd53, [%rd3];
	ld.global.f64 	%fd54, [%rd4];
	ld.global.u64 	%rd76, [%rd1+8];
	ld.global.u32 	%r111, [%rd1+4];
	mad.lo.s32 	%r112, %r111, %r122, %r119;
	mul.wide.s32 	%rd77, %r112, 8;
	add.s64 	%rd78, %rd76, %rd77;
	ld.f64 	%fd55, [%rd78];
	fma.rn.f64 	%fd56, %fd53, %fd54, %fd55;
	st.f64 	[%rd78], %fd56;
$L__BB1_22:
	setp.eq.s32 	%p14, %r9, 0;
	@%p14 bra 	$L__BB1_24;
	st.local.v2.u32 	[%rd2], {%r119, %r122};
	cvta.global.u64 	%rd80, %rd79;
	{ // callseq 56, 0
	.param .b64 param0;
	st.param.b64 	[param0], %rd80;
	.param .b64 param1;
	st.param.b64 	[param1], %rd8;
	.param .b32 retval0;
	call.uni (retval0), 
	vprintf, 
	(
	param0, 
	param1
	);
	ld.param.b32 	%r113, [retval0];
	} // callseq 56
	ld.global.f64 	%fd57, [%rd3];
	ld.global.f64 	%fd58, [%rd4];
	ld.global.u64 	%rd82, [%rd1+8];
	ld.global.u32 	%r115, [%rd1+4];
	mad.lo.s32 	%r116, %r115, %r122, %r119;
	mul.wide.s32 	%rd83, %r116, 8;
	add.s64 	%rd84, %rd82, %rd83;
	ld.f64 	%fd59, [%rd84];
	fma.rn.f64 	%fd60, %fd57, %fd58, %fd59;
	st.f64 	[%rd84], %fd60;
$L__BB1_24:
	add.s32 	%r122, %r122, 1;
	ld.global.u32 	%r121, [%rd1];
	setp.lt.s32 	%p15, %r122, %r121;
	@%p15 bra 	$L__BB1_13;
	ld.global.u32 	%r120, [%rd1+4];
	bra.uni 	$L__BB1_11;
$L__BB1_26:
	mov.u64 	%rd9, $str$6;
	cvta.global.u64 	%rd10, %rd9;
	{ // callseq 39, 0
	.param .b64 param0;
	st.param.b64 	[param0], %rd10;
	.param .b64 param1;
	st.param.b64 	[param1], 0;
	.param .b32 retval0;
	call.uni (retval0), 
	vprintf, 
	(
	param0, 
	param1
	);
	ld.param.b32 	%r38, [retval0];
	} // callseq 39
$L__BB1_27:
	ret;

}
	// .globl	_Z11test_matrixPP6matrix
.visible .entry _Z11test_matrixPP6matrix(
	.param .u64 .ptr .align 1 _Z11test_matrixPP6matrix_param_0
)
{
	.local .align 16 .b8 	__local_depot2[16];
	.reg .b64 	%SP;
	.reg .b64 	%SPL;
	.reg .b32 	%r<7>;
	.reg .b64 	%rd<17>;
	.reg .b64 	%fd<2>;

	mov.u64 	%SPL, __local_depot2;
	cvta.local.u64 	%SP, %SPL;
	ld.param.u64 	%rd1, [_Z11test_matrixPP6matrix_param_0];
	cvta.to.global.u64 	%rd2, %rd1;
	add.u64 	%rd3, %SP, 0;
	add.u64 	%rd4, %SPL, 0;
	{ // callseq 57, 0
	.param .b64 param0;
	st.param.b64 	[param0], 16;
	.param .b64 retval0;
	call.uni (retval0), 
	malloc, 
	(
	param0
	);
	ld.param.b64 	%rd5, [retval0];
	} // callseq 57
	mov.b32 	%r1, 1;
	st.v2.u32 	[%rd5], {%r1, %r1};
	{ // callseq 58, 0
	.param .b64 param0;
	st.param.b64 	[param0], 8;
	.param .b64 retval0;
	call.uni (retval0), 
	malloc, 
	(
	param0
	);
	ld.param.b64 	%rd7, [retval0];
	} // callseq 58
	st.u64 	[%rd5+8], %rd7;
	ld.u32 	%r2, [%rd5+4];
	mul.wide.s32 	%rd9, %r2, 8;
	add.s64 	%rd10, %rd7, %rd9;
	mov.b64 	%rd11, 4631107791820423168;
	st.u64 	[%rd10+8], %rd11;
	ld.v2.u32 	{%r3, %r4}, [%rd5];
	ld.u64 	%rd12, [%rd5+8];
	mul.wide.s32 	%rd13, %r4, 8;
	add.s64 	%rd14, %rd12, %rd13;
	ld.f64 	%fd1, [%rd14+8];
	st.local.v2.u32 	[%rd4], {%r3, %r4};
	st.local.f64 	[%rd4+8], %fd1;
	mov.u64 	%rd15, $str$7;
	cvta.global.u64 	%rd16, %rd15;
	{ // callseq 59, 0
	.param .b64 param0;
	st.param.b64 	[param0], %rd16;
	.param .b64 param1;
	st.param.b64 	[param1], %rd3;
	.param .b32 retval0;
	call.uni (retval0), 
	vprintf, 
	(
	param0, 
	param1
	);
	ld.param.b32 	%r5, [retval0];
	} // callseq 59
	st.global.u64 	[%rd2], %rd5;
	ret;

}


// ===== COMPILED SASS (sm_100) =====

	.target	sm_100

	.elftype	@"ET_EXEC"


//--------------------- .note.nv.tkinfo           --------------------------
	.section	.note.nv.tkinfo,"",@"SHT_NOTE"
	.sectionflags	@"SHF_NOTE_NV_TKINFO"
	.tkinfo
        /*0018*/ 	.word	0x00000002
        /*0030*/ 	.string	""
        /*0030*/ 	.string	"ptxas"
        /*0030*/ 	.string	"Cuda compilation tools, release 13.0, V13.0.88"
        /*0030*/ 	.string	"Build cuda_13.0.r13.0/compiler.36424714_0"
        /*0030*/ 	.string	"-arch sm_100 -m 64 "



//--------------------- .note.nv.cuinfo           --------------------------
	.section	.note.nv.cuinfo,"",@"SHT_NOTE"
	.sectionflags	@"SHF_NOTE_NV_CUINFO"
        /*0018*/ 	.short	0x0002
        /*001a*/ 	.short	0x0064
        /*001c*/ 	.short	0x0082
	.zero		2


//--------------------- .nv.info                  --------------------------
	.section	.nv.info,"",@"SHT_CUDA_INFO"
	.align	4


	//----- nvinfo : EIATTR_REGCOUNT
	.align		4
        /*0000*/ 	.byte	0x04, 0x2f
        /*0002*/ 	.short	(.L_9 - .L_8)
	.align		4
.L_8:
        /*0004*/ 	.word	index@(_Z10d_printMatP6matrix)
        /*0008*/ 	.word	0x0000001e


	//----- nvinfo : EIATTR_FRAME_SIZE
	.align		4
.L_9:
        /*000c*/ 	.byte	0x04, 0x11
        /*000e*/ 	.short	(.L_11 - .L_10)
	.align		4
.L_10:
        /*0010*/ 	.word	index@(_Z10d_printMatP6matrix)
        /*0014*/ 	.word	0x00000008


	//----- nvinfo : EIATTR_REGCOUNT
	.align		4
.L_11:
        /*0018*/ 	.byte	0x04, 0x2f
        /*001a*/ 	.short	(.L_13 - .L_12)
	.align		4
.L_12:
        /*001c*/ 	.word	index@(_Z8mat_mult6matrixS_PS_)
        /*0020*/ 	.word	0x00000020


	//----- nvinfo : EIATTR_FRAME_SIZE
	.align		4
.L_13:
        /*0024*/ 	.byte	0x04, 0x11
        /*0026*/ 	.short	(.L_15 - .L_14)
	.align		4
.L_14:
        /*0028*/ 	.word	index@(_Z8mat_mult6matrixS_PS_)
        /*002c*/ 	.word	0x00000010


	//----- nvinfo : EIATTR_REGCOUNT
	.align		4
.L_15:
        /*0030*/ 	.byte	0x04, 0x2f
        /*0032*/ 	.short	(.L_17 - .L_16)
	.align		4
.L_16:
        /*0034*/ 	.word	index@(_Z11test_matrixPP6matrix)
        /*0038*/ 	.word	0x00000018


	//----- nvinfo : EIATTR_FRAME_SIZE
	.align		4
.L_17:
        /*003c*/ 	.byte	0x04, 0x11
        /*003e*/ 	.short	(.L_19 - .L_18)
	.align		4
.L_18:
        /*0040*/ 	.word	index@(_Z11test_matrixPP6matrix)
        /*0044*/ 	.word	0x00000010


	//----- nvinfo : EIATTR_MIN_STACK_SIZE
	.align		4
.L_19:
        /*0048*/ 	.byte	0x04, 0x12
        /*004a*/ 	.short	(.L_21 - .L_20)
	.align		4
.L_20:
        /*004c*/ 	.word	index@(_Z11test_matrixPP6matrix)
        /*0050*/ 	.word	0x00000010


	//----- nvinfo : EIATTR_MIN_STACK_SIZE
	.align		4
.L_21:
        /*0054*/ 	.byte	0x04, 0x12
        /*0056*/ 	.short	(.L_23 - .L_22)
	.align		4
.L_22:
        /*0058*/ 	.word	index@(_Z8mat_mult6matrixS_PS_)
        /*005c*/ 	.word	0x00000010


	//----- nvinfo : EIATTR_MIN_STACK_SIZE
	.align		4
.L_23:
        /*0060*/ 	.byte	0x04, 0x12
        /*0062*/ 	.short	(.L_25 - .L_24)
	.align		4
.L_24:
        /*0064*/ 	.word	index@(_Z10d_printMatP6matrix)
        /*0068*/ 	.word	0x00000008
.L_25:


//--------------------- .nv.compat                --------------------------
	.section	.nv.compat,"",@"SHT_CUDA_COMPAT_INFO"
	.align	4
        /*0000*/ 	.byte	0x02, 0x09, 0x00, 0x00, 0x02, 0x02, 0x01, 0x00, 0x02, 0x05, 0x05, 0x00, 0x03, 0x07, 0x01, 0x01
        /*0010*/ 	.byte	0x02, 0x03, 0x00, 0x00, 0x02, 0x06, 0x01, 0x00, 0x04, 0x0b, 0x08, 0x00, 0x01, 0x00, 0x00, 0x00
        /*0020*/ 	.byte	0x00, 0x00, 0x00, 0x00


//--------------------- .nv.info._Z11test_matrixPP6matrix --------------------------
	.section	.nv.info._Z11test_matrixPP6matrix,"",@"SHT_CUDA_INFO"
	.sectionflags	@""
	.align	4


	//----- nvinfo : EIATTR_CUDA_API_VERSION
	.align		4
        /*0000*/ 	.byte	0x04, 0x37
        /*0002*/ 	.short	(.L_27 - .L_26)
.L_26:
        /*0004*/ 	.word	0x00000082


	//----- nvinfo : EIATTR_KPARAM_INFO
	.align		4
.L_27:
        /*0008*/ 	.byte	0x04, 0x17
        /*000a*/ 	.short	(.L_29 - .L_28)
.L_28:
        /*000c*/ 	.word	0x00000000
        /*0010*/ 	.short	0x0000
        /*0012*/ 	.short	0x0000
        /*0014*/ 	.byte	0x00, 0xf5, 0x21, 0x00


	//----- nvinfo : EIATTR_SPARSE_MMA_MASK
	.align		4
.L_29:
        /*0018*/ 	.byte	0x03, 0x50
        /*001a*/ 	.short	0x0000


	//----- nvinfo : EIATTR_MAXREG_COUNT
	.align		4
        /*001c*/ 	.byte	0x03, 0x1b
        /*001e*/ 	.short	0x00ff


	//----- nvinfo : EIATTR_EXTERNS
	.align		4
        /*0020*/ 	.byte	0x04, 0x0f
        /*0022*/ 	.short	(.L_31 - .L_30)


	//   ....[0]....
	.align		4
.L_30:
        /*0024*/ 	.word	index@(vprintf)


	//   ....[1]....
	.align		4
        /*0028*/ 	.word	index@(malloc)


	//----- nvinfo : EIATTR_MERCURY_ISA_VERSION
	.align		4
.L_31:
        /*002c*/ 	.byte	0x03, 0x5f
        /*002e*/ 	.short	0x0101


	//----- nvinfo : EIATTR_VRC_CTA_INIT_COUNT
	.align		4
        /*0030*/ 	.byte	0x02, 0x4a
	.zero		1
	.zero		1


	//----- nvinfo : EIATTR_SYSCALL_OFFSETS
	.align		4
        /*0034*/ 	.byte	0x04, 0x46
        /*0036*/ 	.short	(.L_33 - .L_32)


	//   ....[0]....
.L_32:
        /*0038*/ 	.word	0x000000c0


	//   ....[1]....
        /*003c*/ 	.word	0x00000160


	//   ....[2]....
        /*0040*/ 	.word	0x000002b0


	//----- nvinfo : EIATTR_EXIT_INSTR_OFFSETS
	.align		4
.L_33:
        /*0044*/ 	.byte	0x04, 0x1c
        /*0046*/ 	.short	(.L_35 - .L_34)


	//   ....[0]....
.L_34:
        /*0048*/ 	.word	0x000002e0


	//----- nvinfo : EIATTR_CBANK_PARAM_SIZE
	.align		4
.L_35:
        /*004c*/ 	.byte	0x03, 0x19
        /*004e*/ 	.short	0x0008


	//----- nvinfo : EIATTR_PARAM_CBANK
	.align		4
        /*0050*/ 	.byte	0x04, 0x0a
        /*0052*/ 	.short	(.L_37 - .L_36)
	.align		4
.L_36:
        /*0054*/ 	.word	index@(.nv.constant0._Z11test_matrixPP6matrix)
        /*0058*/ 	.short	0x0380
        /*005a*/ 	.short	0x0008


	//----- nvinfo : EIATTR_SW_WAR
	.align		4
.L_37:
        /*005c*/ 	.byte	0x04, 0x36
        /*005e*/ 	.short	(.L_39 - .L_38)
.L_38:
        /*0060*/ 	.word	0x00000008
.L_39:


//--------------------- .nv.info._Z8mat_mult6matrixS_PS_ --------------------------
	.section	.nv.info._Z8mat_mult6matrixS_PS_,"",@"SHT_CUDA_INFO"
	.sectionflags	@""
	.align	4


	//----- nvinfo : EIATTR_CUDA_API_VERSION
	.align		4
        /*0000*/ 	.byte	0x04, 0x37
        /*0002*/ 	.short	(.L_41 - .L_40)
.L_40:
        /*0004*/ 	.word	0x00000082


	//----- nvinfo : EIATTR_KPARAM_INFO
	.align		4
.L_41:
        /*0008*/ 	.byte	0x04, 0x17
        /*000a*/ 	.short	(.L_43 - .L_42)
.L_42:
        /*000c*/ 	.word	0x00000000
        /*0010*/ 	.short	0x0002
        /*0012*/ 	.short	0x0020
        /*0014*/ 	.byte	0x00, 0xf5, 0x21, 0x00


	//----- nvinfo : EIATTR_KPARAM_INFO
	.align		4
.L_43:
        /*0018*/ 	.byte	0x04, 0x17
        /*001a*/ 	.short	(.L_45 - .L_44)
.L_44:
        /*001c*/ 	.word	0x00000000
        /*0020*/ 	.short	0x0001
        /*0022*/ 	.short	0x0010
        /*0024*/ 	.byte	0x00, 0xf0, 0x41, 0x00


	//----- nvinfo : EIATTR_KPARAM_INFO
	.align		4
.L_45:
        /*0028*/ 	.byte	0x04, 0x17
        /*002a*/ 	.short	(.L_47 - .L_46)
.L_46:
        /*002c*/ 	.word	0x00000000
        /*0030*/ 	.short	0x0000
        /*0032*/ 	.short	0x0000
        /*0034*/ 	.byte	0x00, 0xf0, 0x41, 0x00


	//----- nvinfo : EIATTR_SPARSE_MMA_MASK
	.align		4
.L_47:
        /*0038*/ 	.byte	0x03, 0x50
        /*003a*/ 	.short	0x0000


	//----- nvinfo : EIATTR_MAXREG_COUNT
	.align		4
        /*003c*/ 	.byte	0x03, 0x1b
        /*003e*/ 	.short	0x00ff


	//----- nvinfo : EIATTR_EXTERNS
	.align		4
        /*0040*/ 	.byte	0x04, 0x0f
        /*0042*/ 	.short	(.L_49 - .L_48)


	//   ....[0]....
	.align		4
.L_48:
        /*0044*/ 	.word	index@(vprintf)


	//----- nvinfo : EIATTR_MERCURY_ISA_VERSION
	.align		4
.L_49:
        /*0048*/ 	.byte	0x03, 0x5f
        /*004a*/ 	.short	0x0101


	//----- nvinfo : EIATTR_VRC_CTA_INIT_COUNT
	.align		4
        /*004c*/ 	.byte	0x02, 0x4a
	.zero		1
	.zero		1


	//----- nvinfo : EIATTR_SYSCALL_OFFSETS
	.align		4
        /*0050*/ 	.byte	0x04, 0x46
        /*0052*/ 	.short	(.L_51 - .L_50)


	//   ....[0]....
.L_50:
        /*0054*/ 	.word	0x00000170


	//   ....[1]....
        /*0058*/ 	.word	0x00000220


	//   ....[2]....
        /*005c*/ 	.word	0x00000690


	//   ....[3]....
        /*0060*/ 	.word	0x000007d0


	//   ....[4]....
        /*0064*/ 	.word	0x00000900


	//   ....[5]....
        /*0068*/ 	.word	0x00000a30


	//   ....[6]....
        /*006c*/ 	.word	0x00000b60


	//   ....[7]....
        /*0070*/ 	.word	0x00000c90


	//   ....[8]....
        /*0074*/ 	.word	0x00000dc0


	//   ....[9]....
        /*0078*/ 	.word	0x00000ef0


	//   ....[10]....
        /*007c*/ 	.word	0x000010c0


	//   ....[11]....
        /*0080*/ 	.word	0x00001200


	//   ....[12]....
        /*0084*/ 	.word	0x00001330


	//   ....[13]....
        /*0088*/ 	.word	0x00001460


	//   ....[14]....
        /*008c*/ 	.word	0x000015e0


	//   ....[15]....
        /*0090*/ 	.word	0x00001720


	//   ....[16]....
        /*0094*/ 	.word	0x00001890


	//   ....[17]....
        /*0098*/ 	.word	0x00001a80


	//----- nvinfo : EIATTR_EXIT_INSTR_OFFSETS
	.align		4
.L_51:
        /*009c*/ 	.byte	0x04, 0x1c
        /*009e*/ 	.short	(.L_53 - .L_52)


	//   ....[0]....
.L_52:
        /*00a0*/ 	.word	0x00000260


	//   ....[1]....
        /*00a4*/ 	.word	0x00000420


	//   ....[2]....
        /*00a8*/ 	.word	0x00001a00


	//   ....[3]....
        /*00ac*/ 	.word	0x00001a90


	//----- nvinfo : EIATTR_CRS_STACK_SIZE
	.align		4
.L_53:
        /*00b0*/ 	.byte	0x04, 0x1e
        /*00b2*/ 	.short	(.L_55 - .L_54)
.L_54:
        /*00b4*/ 	.word	0x00000000


	//----- nvinfo : EIATTR_CBANK_PARAM_SIZE
	.align		4
.L_55:
        /*00b8*/ 	.byte	0x03, 0x19
        /*00ba*/ 	.short	0x0028


	//----- nvinfo : EIATTR_PARAM_CBANK
	.align		4
        /*00bc*/ 	.byte	0x04, 0x0a
        /*00be*/ 	.short	(.L_57 - .L_56)
	.align		4
.L_56:
        /*00c0*/ 	.word	index@(.nv.constant0._Z8mat_mult6matrixS_PS_)
        /*00c4*/ 	.short	0x0380
        /*00c6*/ 	.short	0x0028


	//----- nvinfo : EIATTR_SW_WAR
	.align		4
.L_57:
        /*00c8*/ 	.byte	0x04, 0x36
        /*00ca*/ 	.short	(.L_59 - .L_58)
.L_58:
        /*00cc*/ 	.word	0x00000008
.L_59:


//--------------------- .nv.info._Z10d_printMatP6matrix --------------------------
	.section	.nv.info._Z10d_printMatP6matrix,"",@"SHT_CUDA_INFO"
	.sectionflags	@""
	.align	4


	//----- nvinfo : EIATTR_CUDA_API_VERSION
	.align		4
        /*0000*/ 	.byte	0x04, 0x37
        /*0002*/ 	.short	(.L_61 - .L_60)
.L_60:
        /*0004*/ 	.word	0x00000082


	//----- nvinfo : EIATTR_KPARAM_INFO
	.align		4
.L_61:
        /*0008*/ 	.byte	0x04, 0x17
        /*000a*/ 	.short	(.L_63 - .L_62)
.L_62:
        /*000c*/ 	.word	0x00000000
        /*0010*/ 	.short	0x0000
        /*0012*/ 	.short	0x0000
        /*0014*/ 	.byte	0x00, 0xf5, 0x21, 0x00


	//----- nvinfo : EIATTR_SPARSE_MMA_MASK
	.align		4
.L_63:
        /*0018*/ 	.byte	0x03, 0x50
        /*001a*/ 	.short	0x0000


	//----- nvinfo : EIATTR_MAXREG_COUNT
	.align		4
        /*001c*/ 	.byte	0x03, 0x1b
        /*001e*/ 	.short	0x00ff


	//----- nvinfo : EIATTR_EXTERNS
	.align		4
        /*0020*/ 	.byte	0x04, 0x0f
        /*0022*/ 	.short	(.L_65 - .L_64)


	//   ....[0]....
	.align		4
.L_64:
        /*0024*/ 	.word	index@(vprintf)


	//----- nvinfo : EIATTR_MERCURY_ISA_VERSION
	.align		4
.L_65:
        /*0028*/ 	.byte	0x03, 0x5f
        /*002a*/ 	.short	0x0101


	//----- nvinfo : EIATTR_VRC_CTA_INIT_COUNT
	.align		4
        /*002c*/ 	.byte	0x02, 0x4a
	.zero		1
	.zero		1


	//----- nvinfo : EIATTR_SYSCALL_OFFSETS
	.align		4
        /*0030*/ 	.byte	0x04, 0x46
        /*0032*/ 	.short	(.L_67 - .L_66)


	//   ....[0]....
.L_66:
        /*0034*/ 	.word	0x00000140


	//   ....[1]....
        /*0038*/ 	.word	0x00000360


	//   ....[2]....
        /*003c*/ 	.word	0x00000490


	//   ....[3]....
        /*0040*/ 	.word	0x000005b0


	//   ....[4]....
        /*0044*/ 	.word	0x000006d0


	//   ....[5]....
        /*0048*/ 	.word	0x000007f0


	//   ....[6]....
        /*004c*/ 	.word	0x00000910


	//   ....[7]....
        /*0050*/ 	.word	0x00000a30


	//   ....[8]....
        /*0054*/ 	.word	0x00000b50


	//   ....[9]....
        /*0058*/ 	.word	0x00000c70


	//   ....[10]....
        /*005c*/ 	.word	0x00000d90


	//   ....[11]....
        /*0060*/ 	.word	0x00000eb0


	//   ....[12]....
        /*0064*/ 	.word	0x00000fd0


	//   ....[13]....
        /*0068*/ 	.word	0x000010f0


	//   ....[14]....
        /*006c*/ 	.word	0x00001210


	//   ....[15]....
        /*0070*/ 	.word	0x00001330


	//   ....[16]....
        /*0074*/ 	.word	0x00001450


	//   ....[17]....
        /*0078*/ 	.word	0x00001600


	//   ....[18]....
        /*007c*/ 	.word	0x00001720


	//   ....[19]....
        /*0080*/ 	.word	0x00001840


	//   ....[20]....
        /*0084*/ 	.word	0x00001960


	//   ....[21]....
        /*0088*/ 	.word	0x00001a80


	//   ....[22]....
        /*008c*/ 	.word	0x00001ba0


	//   ....[23]....
        /*0090*/ 	.word	0x00001cc0


	//   ....[24]....
        /*0094*/ 	.word	0x00001de0


	//   ....[25]....
        /*0098*/ 	.word	0x00001f50


	//   ....[26]....
        /*009c*/ 	.word	0x00002070


	//   ....[27]....
        /*00a0*/ 	.word	0x00002190


	//   ....[28]....
        /*00a4*/ 	.word	0x000022b0


	//   ....[29]....
        /*00a8*/ 	.word	0x00002410


	//   ....[30]....
        /*00ac*/ 	.word	0x00002570


	//   ....[31]....
        /*00b0*/ 	.word	0x000026b0


	//   ....[32]....
        /*00b4*/ 	.word	0x00002730


	//   ....[33]....
        /*00b8*/ 	.word	0x00002890


	//   ....[34]....
        /*00bc*/ 	.word	0x00002900


	//   ....[35]....
        /*00c0*/ 	.word	0x00002970


	//   ....[36]....
        /*00c4*/ 	.word	0x000029e0


	//   ....[37]....
        /*00c8*/ 	.word	0x00002af0


	//   ....[38]....
        /*00cc*/ 	.word	0x00002ba0


	//----- nvinfo : EIATTR_EXIT_INSTR_OFFSETS
	.align		4
.L_67:
        /*00d0*/ 	.byte	0x04, 0x1c
        /*00d2*/ 	.short	(.L_69 - .L_68)


	//   ....[0]....
.L_68:
        /*00d4*/ 	.word	0x00002bb0


	//----- nvinfo : EIATTR_CRS_STACK_SIZE
	.align		4
.L_69:
        /*00d8*/ 	.byte	0x04, 0x1e
        /*00da*/ 	.short	(.L_71 - .L_70)
.L_70:
        /*00dc*/ 	.word	0x00000000


	//----- nvinfo : EIATTR_CBANK_PARAM_SIZE
	.align		4
.L_71:
        /*00e0*/ 	.byte	0x03, 0x19
        /*00e2*/ 	.short	0x0008


	//----- nvinfo : EIATTR_PARAM_CBANK
	.align		4
        /*00e4*/ 	.byte	0x04, 0x0a
        /*00e6*/ 	.short	(.L_73 - .L_72)
	.align		4
.L_72:
        /*00e8*/ 	.word	index@(.nv.constant0._Z10d_printMatP6matrix)
        /*00ec*/ 	.short	0x0380
        /*00ee*/ 	.short	0x0008


	//----- nvinfo : EIATTR_SW_WAR
	.align		4
.L_73:
        /*00f0*/ 	.byte	0x04, 0x36
        /*00f2*/ 	.short	(.L_75 - .L_74)
.L_74:
        /*00f4*/ 	.word	0x00000008
.L_75:


//--------------------- .nv.callgraph             --------------------------
	.section	.nv.callgraph,"",@"SHT_CUDA_CALLGRAPH"
	.align	4
	.sectionentsize	8
	.align		4
        /*0000*/ 	.word	0x00000000
	.align		4
        /*0004*/ 	.word	0xffffffff
	.align		4
        /*0008*/ 	.word	index@(_Z11test_matrixPP6matrix)
	.align		4
        /*000c*/ 	.word	index@(vprintf)
	.align		4
        /*0010*/ 	.word	index@(_Z11test_matrixPP6matrix)
	.align		4
        /*0014*/ 	.word	index@(malloc)
	.align		4
        /*0018*/ 	.word	index@(_Z8mat_mult6matrixS_PS_)
	.align		4
        /*001c*/ 	.word	index@(vprintf)
	.align		4
        /*0020*/ 	.word	index@(_Z10d_printMatP6matrix)
	.align		4
        /*0024*/ 	.word	index@(vprintf)
	.align		4
        /*0028*/ 	.word	0x00000000
	.align		4
        /*002c*/ 	.word	0xfffffffe
	.align		4
        /*0030*/ 	.word	0x00000000
	.align		4
        /*0034*/ 	.word	0xfffffffd
	.align		4
        /*0038*/ 	.word	0x00000000
	.align		4
        /*003c*/ 	.word	0xfffffffc


//--------------------- .nv.constant4             --------------------------
	.section	.nv.constant4,"a",@progbits
	.align	8
	.align		8
.nv.constant4:
        /*0000*/ 	.dword	vprintf
	.align		8
        /*0008*/ 	.dword	malloc
	.align		8
        /*0010*/ 	.dword	$str
	.align		8
        /*0018*/ 	.dword	$str$1
	.align		8
        /*0020*/ 	.dword	$str$2
	.align		8
        /*0028*/ 	.dword	$str$3
	.align		8
        /*0030*/ 	.dword	$str$4
	.align		8
        /*0038*/ 	.dword	$str$5
	.align		8
        /*0040*/ 	.dword	$str$6
	.align		8
        /*0048*/ 	.dword	$str$7


//--------------------- .text._Z11test_matrixPP6matrix --------------------------
	.section	.text._Z11test_matrixPP6matrix,"ax",@progbits
	.align	128
        .global         _Z11test_matrixPP6matrix
        .type           _Z11test_matrixPP6matrix,@function
        .size           _Z11test_matrixPP6matrix,(.L_x_92 - _Z11test_matrixPP6matrix)
        .other          _Z11test_matrixPP6matrix,@"STO_CUDA_ENTRY STV_DEFAULT"
_Z11test_matrixPP6matrix:
.text._Z11test_matrixPP6matrix:
[----:B------:R-:W0:Y:S01]  /*0000*/  LDC R1, c[0x0][0x37c] ;  /* 0x0000df00ff017b82 */ /* 0x000e220000000800 */
[----:B------:R-:W-:Y:S01]  /*0010*/  MOV R19, 0x8 ;  /* 0x0000000800137802 */ /* 0x000fe20000000f00 */
[----:B------:R-:W1:Y:S01]  /*0020*/  LDCU UR4, c[0x0][0x2f8] ;  /* 0x00005f00ff0477ac */ /* 0x000e620008000800 */
[----:B0-----:R-:W-:Y:S02]  /*0030*/  VIADD R1, R1, 0xfffffff0 ;  /* 0xfffffff001017836 */ /* 0x001fe40000000000 */
[----:B------:R-:W-:-:S03]  /*0040*/  HFMA2 R5, -RZ, RZ, 0, 0 ;  /* 0x00000000ff057431 */ /* 0x000fc600000001ff */
[----:B------:R0:W2:Y:S01]  /*0050*/  LDC.64 R6, c[0x4][R19] ;  /* 0x0100000013067b82 */ /* 0x0000a20000000a00 */
[----:B------:R-:W3:Y:S01]  /*0060*/  LDCU UR5, c[0x0][0x2fc] ;  /* 0x00005f80ff0577ac */ /* 0x000ee20008000800 */
[----:B------:R-:W-:Y:S01]  /*0070*/  IMAD.MOV.U32 R4, RZ, RZ, 0x10 ;  /* 0x00000010ff047424 */ /* 0x000fe200078e00ff */
[----:B------:R-:W4:Y:S01]  /*0080*/  LDCU.64 UR36, c[0x0][0x358] ;  /* 0x00006b00ff2477ac */ /* 0x000f220008000a00 */
[----:B-1----:R-:W-:-:S05]  /*0090*/  IADD3 R18, P0, PT, R1, UR4, RZ ;  /* 0x0000000401127c10 */ /* 0x002fca000ff1e0ff */
[----:B0--3--:R-:W-:-:S08]  /*00a0*/  IMAD.X R2, RZ, RZ, UR5, P0 ;  /* 0x00000005ff027e24 */ /* 0x009fd000080e06ff */
[----:B------:R-:W-:-:S07]  /*00b0*/  LEPC R20, `(.L_x_0) ;  /* 0x000000001014794e */ /* 0x000fce0000000000 */
[----:B--2-4-:R-:W-:Y:S05]  /*00c0*/  CALL.ABS.NOINC R6 ;  /* 0x0000000006007343 */ /* 0x014fea0003c00000 */
.L_x_0:
[----:B------:R-:W-:Y:S01]  /*00d0*/  IMAD.MOV.U32 R6, RZ, RZ, 0x1 ;  /* 0x00000001ff067424 */ /* 0x000fe200078e00ff */
[----:B------:R-:W-:Y:S01]  /*00e0*/  MOV R7, 0x1 ;  /* 0x0000000100077802 */ /* 0x000fe20000000f00 */
[----:B------:R-:W-:Y:S01]  /*00f0*/  IMAD.MOV.U32 R16, RZ, RZ, R4 ;  /* 0x000000ffff107224 */ /* 0x000fe200078e0004 */
[----:B------:R-:W-:Y:S01]  /*0100*/  MOV R17, R5 ;  /* 0x0000000500117202 */ /* 0x000fe20000000f00 */
[----:B------:R0:W1:Y:S01]  /*0110*/  LDC.64 R8, c[0x4][R19] ;  /* 0x0100000013087b82 */ /* 0x0000620000000a00 */
[----:B------:R-:W-:Y:S02]  /*0120*/  HFMA2 R5, -RZ, RZ, 0, 0 ;  /* 0x00000000ff057431 */ /* 0x000fe400000001ff */
[----:B------:R-:W-:Y:S01]  /*0130*/  IMAD.MOV.U32 R4, RZ, RZ, 0x8 ;  /* 0x00000008ff047424 */ /* 0x000fe200078e00ff */
[----:B------:R0:W-:Y:S06]  /*0140*/  ST.E.64 desc[UR36][R16.64], R6 ;  /* 0x0000000610007985 */ /* 0x0001ec000c101b24 */
[----:B------:R-:W-:-:S07]  /*0150*/  LEPC R20, `(.L_x_1) ;  /* 0x000000001014794e */ /* 0x000fce0000000000 */
[----:B01----:R-:W-:Y:S05]  /*0160*/  CALL.ABS.NOINC R8 ;  /* 0x0000000008007343 */ /* 0x003fea0003c00000 */
.L_x_1:
[----:B------:R-:W2:Y:S01]  /*0170*/  LD.E R7, desc[UR36][R16.64+0x4] ;  /* 0x0000042410077980 */ /* 0x000ea2000c101900 */
[----:B------:R-:W-:Y:S01]  /*0180*/  IMAD.MOV.U32 R14, RZ, RZ, 0x0 ;  /* 0x00000000ff0e7424 */ /* 0x000fe200078e00ff */
[----:B------:R-:W-:Y:S01]  /*0190*/  MOV R15, 0x40450000 ;  /* 0x40450000000f7802 */ /* 0x000fe20000000f00 */
[----:B------:R-:W0:Y:S01]  /*01a0*/  LDCU.64 UR4, c[0x4][0x48] ;  /* 0x01000900ff0477ac */ /* 0x000e220008000a00 */
[----:B------:R0:W-:Y:S01]  /*01b0*/  ST.E.64 desc[UR36][R16.64+0x8], R4 ;  /* 0x0000080410007985 */ /* 0x0001e2000c101b24 */
[----:B--2---:R-:W-:-:S05]  /*01c0*/  IMAD.WIDE R6, R7, 0x8, R4 ;  /* 0x0000000807067825 */ /* 0x004fca00078e0204 */
[----:B------:R1:W-:Y:S04]  /*01d0*/  ST.E.64 desc[UR36][R6.64+0x8], R14 ;  /* 0x0000080e06007985 */ /* 0x0003e8000c101b24 */
[----:B------:R-:W2:Y:S04]  /*01e0*/  LD.E.64 R10, desc[UR36][R16.64+0x8] ;  /* 0x00000824100a7980 */ /* 0x000ea8000c101b00 */
[----:B------:R-:W2:Y:S02]  /*01f0*/  LD.E.64 R8, desc[UR36][R16.64] ;  /* 0x0000002410087980 */ /* 0x000ea4000c101b00 */
[----:B--2---:R-:W-:-:S06]  /*0200*/  IMAD.WIDE R10, R9, 0x8, R10 ;  /* 0x00000008090a7825 */ /* 0x004fcc00078e020a */
[----:B------:R-:W2:Y:S01]  /*0210*/  LD.E.64 R10, desc[UR36][R10.64+0x8] ;  /* 0x000008240a0a7980 */ /* 0x000ea2000c101b00 */
[----:B------:R-:W-:Y:S01]  /*0220*/  MOV R0, 0x0 ;  /* 0x0000000000007802 */ /* 0x000fe20000000f00 */
[----:B0-----:R-:W-:Y:S01]  /*0230*/  IMAD.U32 R4, RZ, RZ, UR4 ;  /* 0x00000004ff047e24 */ /* 0x001fe2000f8e00ff */
[----:B------:R-:W-:Y:S01]  /*0240*/  MOV R5, UR5 ;  /* 0x0000000500057c02 */ /* 0x000fe20008000f00 */
[----:B------:R0:W-:Y:S01]  /*0250*/  STL.64 [R1], R8 ;  /* 0x0000000801007387 */ /* 0x0001e20000100a00 */
[----:B------:R0:W3:Y:S01]  /*0260*/  LDC.64 R12, c[0x4][R0] ;  /* 0x01000000000c7b82 */ /* 0x0000e20000000a00 */
[----:B-1----:R-:W-:Y:S01]  /*0270*/  IMAD.MOV.U32 R6, RZ, RZ, R18 ;  /* 0x000000ffff067224 */ /* 0x002fe200078e0012 */
[----:B------:R-:W-:Y:S01]  /*0280*/  MOV R7, R2 ;  /* 0x0000000200077202 */ /* 0x000fe20000000f00 */
[----:B--23--:R0:W-:Y:S06]  /*0290*/  STL.64 [R1+0x8], R10 ;  /* 0x0000080a01007387 */ /* 0x00c1ec0000100a00 */
[----:B------:R-:W-:-:S07]  /*02a0*/  LEPC R20, `(.L_x_2) ;  /* 0x000000001014794e */ /* 0x000fce0000000000 */
[----:B0-----:R-:W-:Y:S05]  /*02b0*/  CALL.ABS.NOINC R12 ;  /* 0x000000000c007343 */ /* 0x001fea0003c00000 */
.L_x_2:
[----:B------:R-:W0:Y:S02]  /*02c0*/  LDC.64 R2, c[0x0][0x380] ;  /* 0x0000e000ff027b82 */ /* 0x000e240000000a00 */
[----:B0-----:R-:W-:Y:S01]  /*02d0*/  STG.E.64 desc[UR36][R2.64], R16 ;  /* 0x0000001002007986 */ /* 0x001fe2000c101b24 */
[----:B------:R-:W-:Y:S05]  /*02e0*/  EXIT ;  /* 0x000000000000794d */ /* 0x000fea0003800000 */
.L_x_3:
[----:B------:R-:W-:-:S00]  /*02f0*/  BRA `(.L_x_3) ;  /* 0xfffffffc00fc7947 */ /* 0x000fc0000383ffff */
[----:B------:R-:W-:-:S00]  /*0300*/  NOP ;  /* 0x0000000000007918 */ /* 0x000fc00000000000 */
[----:B------:R-:W-:-:S00]  /*0310*/  NOP ;  /* 0x0000000000007918 */ /* 0x000fc00000000000 */
[----:B------:R-:W-:-:S00]  /*0320*/  NOP ;  /* 0x0000000000007918 */ /* 0x000fc00000000000 */
[----:B------:R-:W-:-:S00]  /*0330*/  NOP ;  /* 0x0000000000007918 */ /* 0x000fc00000000000 */
[----:B------:R-:W-:-:S00]  /*0340*/  NOP ;  /* 0x0000000000007918 */ /* 0x000fc00000000000 */
[----:B------:R-:W-:-:S00]  /*0350*/  NOP ;  /* 0x0000000000007918 */ /* 0x000fc00000000000 */
[----:B------:R-:W-:-:S00]  /*0360*/  NOP ;  /* 0x0000000000007918 */ /* 0x000fc00000000000 */
[----:B------:R-:W-:-:S00]  /*0370*/  NOP ;  /* 0x0000000000007918 */ /* 0x000fc00000000000 */
.L_x_92:


//--------------------- .text._Z8mat_mult6matrixS_PS_ --------------------------
	.section	.text._Z8mat_mult6matrixS_PS_,"ax",@progbits
	.align	128
        .global         _Z8mat_mult6matrixS_PS_
        .type           _Z8mat_mult6matrixS_PS_,@function
        .size           _Z8mat_mult6matrixS_PS_,(.L_x_93 - _Z8mat_mult6matrixS_PS_)
        .other          _Z8mat_mult6matrixS_PS_,@"STO_CUDA_ENTRY STV_DEFAULT"
_Z8mat_mult6matrixS_PS_:
.text._Z8mat_mult6matrixS_PS_:
[----:B------:R-:W0:Y:S08]  /*0000*/  LDC R1, c[0x0][0x37c] ;  /* 0x0000df00ff017b82 */ /* 0x000e300000000800 */
[----:B------:R-:W1:Y:S01]  /*0010*/  LDC R13, c[0x0][0x380] ;  /* 0x0000e000ff0d7b82 */ /* 0x000e620000000800 */
[----:B------:R-:W1:Y:S01]  /*0020*/  LDCU UR6, c[0x0][0x394] ;  /* 0x00007280ff0677ac */ /* 0x000e620008000800 */
[----:B0-----:R-:W-:Y:S01]  /*0030*/  VIADD R1, R1, 0xfffffff0 ;  /* 0xfffffff001017836 */ /* 0x001fe20000000000 */
[----:B------:R-:W0:Y:S01]  /*0040*/  LDCU UR4, c[0x0][0x2f8] ;  /* 0x00005f00ff0477ac */ /* 0x000e220008000800 */
[----:B------:R-:W2:Y:S03]  /*0050*/  LDCU UR5, c[0x0][0x2fc] ;  /* 0x00005f80ff0577ac */ /* 0x000ea60008000800 */
[----:B0-----:R-:W-:-:S02]  /*0060*/  IADD3 R22, P1, PT, R1, UR4, RZ ;  /* 0x0000000401167c10 */ /* 0x001fc4000ff3e0ff */
[----:B-1----:R-:W-:-:S03]  /*0070*/  ISETP.NE.AND P0, PT, R13, UR6, PT ;  /* 0x000000060d007c0c */ /* 0x002fc6000bf05270 */
[----:B--2---:R-:W-:-:S10]  /*0080*/  IMAD.X R2, RZ, RZ, UR5, P1 ;  /* 0x00000005ff027e24 */ /* 0x004fd400088e06ff */
[----:B------:R-:W-:Y:S05]  /*0090*/  @P0 BRA `(.L_x_4) ;  /* 0x00000018005c0947 */ /* 0x000fea0003800000 */
[----:B------:R-:W0:Y:S01]  /*00a0*/  LDC R12, c[0x0][0x384] ;  /* 0x0000e100ff0c7b82 */ /* 0x000e220000000800 */
[----:B------:R-:W-:Y:S01]  /*00b0*/  MOV R14, R13 ;  /* 0x0000000d000e7202 */ /* 0x000fe20000000f00 */
[----:B------:R-:W1:Y:S01]  /*00c0*/  LDCU.64 UR4, c[0x4][0x28] ;  /* 0x01000500ff0477ac */ /* 0x000e620008000a00 */
[----:B------:R-:W-:Y:S01]  /*00d0*/  MOV R16, 0x0 ;  /* 0x0000000000107802 */ /* 0x000fe20000000f00 */
[----:B------:R-:W-:Y:S01]  /*00e0*/  IMAD.MOV.U32 R7, RZ, RZ, R2 ;  /* 0x000000ffff077224 */ /* 0x000fe200078e0002 */
[----:B------:R-:W-:Y:S01]  /*00f0*/  MOV R6, R22 ;  /* 0x0000001600067202 */ /* 0x000fe20000000f00 */
[----:B------:R-:W2:Y:S02]  /*0100*/  LDCU.64 UR36, c[0x0][0x358] ;  /* 0x00006b00ff2477ac */ /* 0x000ea40008000a00 */
[----:B------:R-:W0:Y:S08]  /*0110*/  LDC R15, c[0x0][0x390] ;  /* 0x0000e400ff0f7b82 */ /* 0x000e300000000800 */
[----:B------:R3:W4:Y:S01]  /*0120*/  LDC.64 R8, c[0x4][R16] ;  /* 0x0100000010087b82 */ /* 0x0007220000000a00 */
[----:B-1----:R-:W-:-:S02]  /*0130*/  IMAD.U32 R4, RZ, RZ, UR4 ;  /* 0x00000004ff047e24 */ /* 0x002fc4000f8e00ff */
[----:B------:R-:W-:Y:S01]  /*0140*/  IMAD.U32 R5, RZ, RZ, UR5 ;  /* 0x00000005ff057e24 */ /* 0x000fe2000f8e00ff */
[----:B0-2---:R3:W-:Y:S06]  /*0150*/  STL.128 [R1], R12 ;  /* 0x0000000c01007387 */ /* 0x0057ec0000100c00 */
[----:B------:R-:W-:-:S07]  /*0160*/  LEPC R20, `(.L_x_5) ;  /* 0x000000001014794e */ /* 0x000fce0000000000 */
[----:B---34-:R-:W-:Y:S05]  /*0170*/  CALL.ABS.NOINC R8 ;  /* 0x0000000008007343 */ /* 0x018fea0003c00000 */
.L_x_5:
[----:B------:R-:W0:Y:S01]  /*0180*/  LDC.64 R8, c[0x0][0x3a0] ;  /* 0x0000e800ff087b82 */ /* 0x000e220000000a00 */
[----:B------:R-:W1:Y:S01]  /*0190*/  LDCU.64 UR4, c[0x4][0x30] ;  /* 0x01000600ff0477ac */ /* 0x000e620008000a00 */
[----:B0-----:R-:W2:Y:S06]  /*01a0*/  LDG.E.64 R8, desc[UR36][R8.64] ;  /* 0x0000002408087981 */ /* 0x001eac000c1e1b00 */
[----:B------:R-:W0:Y:S01]  /*01b0*/  LDC.64 R16, c[0x4][R16] ;  /* 0x0100000010107b82 */ /* 0x000e220000000a00 */
[----:B-1----:R-:W-:Y:S01]  /*01c0*/  IMAD.U32 R4, RZ, RZ, UR4 ;  /* 0x00000004ff047e24 */ /* 0x002fe2000f8e00ff */
[----:B------:R-:W-:Y:S01]  /*01d0*/  MOV R5, UR5 ;  /* 0x0000000500057c02 */ /* 0x000fe20008000f00 */
[----:B------:R-:W-:-:S02]  /*01e0*/  IMAD.MOV.U32 R6, RZ, RZ, R22 ;  /* 0x000000ffff067224 */ /* 0x000fc400078e0016 */
[----:B------:R-:W-:Y:S01]  /*01f0*/  IMAD.MOV.U32 R7, RZ, RZ, R2 ;  /* 0x000000ffff077224 */ /* 0x000fe200078e0002 */
[----:B0-2---:R1:W-:Y:S06]  /*0200*/  STL.64 [R1], R8 ;  /* 0x0000000801007387 */ /* 0x0053ec0000100a00 */
[----:B------:R-:W-:-:S07]  /*0210*/  LEPC R20, `(.L_x_6) ;  /* 0x000000001014794e */ /* 0x000fce0000000000 */
[----:B-1----:R-:W-:Y:S05]  /*0220*/  CALL.ABS.NOINC R16 ;  /* 0x0000000010007343 */ /* 0x002fea0003c00000 */
.L_x_6:
[----:B------:R-:W0:Y:S02]  /*0230*/  LDC.64 R4, c[0x0][0x3a0] ;  /* 0x0000e800ff047b82 */ /* 0x000e240000000a00 */
[----:B0-----:R-:W2:Y:S02]  /*0240*/  LDG.E R0, desc[UR36][R4.64+0x4] ;  /* 0x0000042404007981 */ /* 0x001ea4000c1e1900 */
[----:B--2---:R-:W-:-:S13]  /*0250*/  ISETP.GE.AND P0, PT, R0, 0x1, PT ;  /* 0x000000010000780c */ /* 0x004fda0003f06270 */
[----:B------:R-:W-:Y:S05]  /*0260*/  @!P0 EXIT ;  /* 0x000000000000894d */ /* 0x000fea0003800000 */
[----:B------:R-:W0:Y:S02]  /*0270*/  LDC R25, c[0x0][0x380] ;  /* 0x0000e000ff197b82 */ /* 0x000e240000000800 */
[----:B0-----:R-:W-:-:S13]  /*0280*/  ISETP.GT.AND P0, PT, R25, RZ, PT ;  /* 0x000000ff1900720c */ /* 0x001fda0003f04270 */
[----:B------:R-:W-:Y:S05]  /*0290*/  @P0 BRA `(.L_x_7) ;  /* 0x0000000000640947 */ /* 0x000fea0003800000 */
[----:B------:R0:W5:Y:S01]  /*02a0*/  LDG.E R2, desc[UR36][R4.64] ;  /* 0x0000002404027981 */ /* 0x000162000c1e1900 */
[----:B------:R-:W-:-:S07]  /*02b0*/  HFMA2 R7, -RZ, RZ, 0, 0 ;  /* 0x00000000ff077431 */ /* 0x000fce00000001ff */
.L_x_12:
[----:B-----5:R-:W-:Y:S01]  /*02c0*/  ISETP.GE.AND P0, PT, R2, 0x1, PT ;  /* 0x000000010200780c */ /* 0x020fe20003f06270 */
[----:B------:R-:W-:-:S12]  /*02d0*/  BSSY.RECONVERGENT B0, `(.L_x_8) ;  /* 0x0000011000007945 */ /* 0x000fd80003800200 */
[----:B-1----:R-:W-:Y:S05]  /*02e0*/  @!P0 BRA `(.L_x_9) ;  /* 0x00000000003c8947 */ /* 0x002fea0003800000 */
[----:B0-----:R-:W0:Y:S01]  /*02f0*/  LDC.64 R4, c[0x0][0x3a0] ;  /* 0x0000e800ff047b82 */ /* 0x001e220000000a00 */
[----:B------:R-:W-:Y:S01]  /*0300*/  BSSY.RECONVERGENT B1, `(.L_x_10) ;  /* 0x000000b000017945 */ /* 0x000fe20003800200 */
[----:B------:R-:W-:-:S07]  /*0310*/  IMAD.MOV.U32 R0, RZ, RZ, RZ ;  /* 0x000000ffff007224 */ /* 0x000fce00078e00ff */
.L_x_11:
[----:B0-----:R-:W2:Y:S04]  /*0320*/  LDG.E R6, desc[UR36][R4.64+0x4] ;  /* 0x0000042404067981 */ /* 0x001ea8000c1e1900 */
[----:B------:R-:W3:Y:S01]  /*0330*/  LDG.E.64 R2, desc[UR36][R4.64+0x8] ;  /* 0x0000082404027981 */ /* 0x000ee2000c1e1b00 */
[----:B--2---:R-:W-:-:S04]  /*0340*/  IMAD R9, R6, R0, R7 ;  /* 0x0000000006097224 */ /* 0x004fc800078e0207 */
[----:B---3--:R-:W-:-:S05]  /*0350*/  IMAD.WIDE R2, R9, 0x8, R2 ;  /* 0x0000000809027825 */ /* 0x008fca00078e0202 */
[----:B------:R1:W-:Y:S04]  /*0360*/  ST.E.64 desc[UR36][R2.64], RZ ;  /* 0x000000ff02007985 */ /* 0x0003e8000c101b24 */
[----:B------:R-:W2:Y:S01]  /*0370*/  LDG.E R9, desc[UR36][R4.64] ;  /* 0x0000002404097981 */ /* 0x000ea2000c1e1900 */
[----:B------:R-:W-:-:S05]  /*0380*/  VIADD R0, R0, 0x1 ;  /* 0x0000000100007836 */ /* 0x000fca0000000000 */
[----:B--2---:R-:W-:-:S13]  /*0390*/  ISETP.GE.AND P0, PT, R0, R9, PT ;  /* 0x000000090000720c */ /* 0x004fda0003f06270 */
[----:B-1----:R-:W-:Y:S05]  /*03a0*/  @!P0 BRA `(.L_x_11) ;  /* 0xfffffffc00dc8947 */ /* 0x002fea000383ffff */
[----:B------:R-:W-:Y:S05]  /*03b0*/  BSYNC.RECONVERGENT B1 ;  /* 0x0000000000017941 */ /* 0x000fea0003800200 */
.L_x_10:
[----:B------:R1:W5:Y:S01]  /*03c0*/  LDG.E R0, desc[UR36][R4.64+0x4] ;  /* 0x0000042404007981 */ /* 0x000362000c1e1900 */
[----:B------:R-:W-:-:S07]  /*03d0*/  MOV R2, R9 ;  /* 0x0000000900027202 */ /* 0x000fce0000000f00 */
.L_x_9:
[----:B------:R-:W-:Y:S05]  /*03e0*/  BSYNC.RECONVERGENT B0 ;  /* 0x0000000000007941 */ /* 0x000fea0003800200 */
.L_x_8:
[----:B------:R-:W-:-:S05]  /*03f0*/  VIADD R7, R7, 0x1 ;  /* 0x0000000107077836 */ /* 0x000fca0000000000 */
[----:B-----5:R-:W-:-:S13]  /*0400*/  ISETP.GE.AND P0, PT, R7, R0, PT ;  /* 0x000000000700720c */ /* 0x020fda0003f06270 */
[----:B------:R-:W-:Y:S05]  /*0410*/  @!P0 BRA `(.L_x_12) ;  /* 0xfffffffc00a88947 */ /* 0x000fea000383ffff */
[----:B------:R-:W-:Y:S05]  /*0420*/  EXIT ;  /* 0x000000000000794d */ /* 0x000fea0003800000 */
.L_x_7:
[----:B------:R-:W2:Y:S01]  /*0430*/  LDG.E R4, desc[UR36][R4.64] ;  /* 0x0000002404047981 */ /* 0x000ea2000c1e1900 */
[C---:B------:R-:W-:Y:S01]  /*0440*/  LOP3.LUT R24, R25.reuse, 0x7ffffff8, RZ, 0xc0, !PT ;  /* 0x7ffffff819187812 */ /* 0x040fe200078ec0ff */
[----:B------:R-:W-:Y:S01]  /*0450*/  IMAD.MOV.U32 R18, RZ, RZ, RZ ;  /* 0x000000ffff127224 */ /* 0x000fe200078e00ff */
[C---:B------:R-:W-:Y:S02]  /*0460*/  LOP3.LUT R26, R25.reuse, 0x7, RZ, 0xc0, !PT ;  /* 0x00000007191a7812 */ /* 0x040fe400078ec0ff */
[----:B------:R-:W-:Y:S02]  /*0470*/  LOP3.LUT R25, R25, 0x3, RZ, 0xc0, !PT ;  /* 0x0000000319197812 */ /* 0x000fe400078ec0ff */
[----:B------:R-:W-:Y:S02]  /*0480*/  IADD3 R24, PT, PT, -R24, RZ, RZ ;  /* 0x000000ff18187210 */ /* 0x000fe40007ffe1ff */
[----:B--2---:R-:W-:-:S13]  /*0490*/  ISETP.GT.AND P0, PT, R4, RZ, PT ;  /* 0x000000ff0400720c */ /* 0x004fda0003f04270 */
.L_x_37:
[----:B------:R-:W-:Y:S04]  /*04a0*/  BSSY.RECONVERGENT B8, `(.L_x_13) ;  /* 0x0000152000087945 */ /* 0x000fe80003800200 */
[----:B0-----:R-:W-:Y:S05]  /*04b0*/  @!P0 BRA `(.L_x_14) ;  /* 0x0000001400408947 */ /* 0x001fea0003800000 */
[----:B------:R-:W-:Y:S01]  /*04c0*/  BSSY.RECONVERGENT B7, `(.L_x_15) ;  /* 0x000014e000077945 */ /* 0x000fe20003800200 */
[----:B------:R-:W-:-:S07]  /*04d0*/  IMAD.MOV.U32 R19, RZ, RZ, RZ ;  /* 0x000000ffff137224 */ /* 0x000fce00078e00ff */
.L_x_36:
[----:B------:R-:W0:Y:S01]  /*04e0*/  LDC.64 R6, c[0x0][0x3a0] ;  /* 0x0000e800ff067b82 */ /* 0x000e220000000a00 */
[----:B------:R-:W1:Y:S01]  /*04f0*/  LDCU UR4, c[0x0][0x380] ;  /* 0x00007000ff0477ac */ /* 0x000e620008000800 */
[----:B------:R-:W2:Y:S06]  /*0500*/  LDCU UR5, c[0x0][0x384] ;  /* 0x00007080ff0577ac */ /* 0x000eac0008000800 */
[----:B------:R-:W3:Y:S08]  /*0510*/  LDC.64 R28, c[0x0][0x388] ;  /* 0x0000e200ff1c7b82 */ /* 0x000ef00000000a00 */
[----:B------:R-:W4:Y:S01]  /*0520*/  LDC.64 R16, c[0x0][0x398] ;  /* 0x0000e600ff107b82 */ /* 0x000f220000000a00 */
[----:B0-----:R-:W5:Y:S04]  /*0530*/  LDG.E R0, desc[UR36][R6.64+0x4] ;  /* 0x0000042406007981 */ /* 0x001f68000c1e1900 */
[----:B------:R-:W2:Y:S01]  /*0540*/  LDG.E.64 R4, desc[UR36][R6.64+0x8] ;  /* 0x0000082406047981 */ /* 0x000ea2000c1e1b00 */
[----:B-1----:R-:W-:-:S02]  /*0550*/  UISETP.GE.U32.AND UP0, UPT, UR4, 0x8, UPT ;  /* 0x000000080400788c */ /* 0x002fc4000bf06070 */
[----:B------:R-:W-:-:S04]  /*0560*/  IMAD R9, R18, UR4, R19 ;  /* 0x0000000412097c24 */ /* 0x000fc8000f8e0213 */
[----:B----4-:R-:W-:-:S04]  /*0570*/  IMAD.WIDE.U32 R16, R9, 0x8, R16 ;  /* 0x0000000809107825 */ /* 0x010fc800078e0010 */
[----:B-----5:R-:W-:-:S04]  /*0580*/  IMAD R3, R0, R19, R18 ;  /* 0x0000001300037224 */ /* 0x020fc800078e0212 */
[----:B--2---:R-:W-:-:S04]  /*0590*/  IMAD.WIDE R4, R3, 0x8, R4 ;  /* 0x0000000803047825 */ /* 0x004fc800078e0204 */
[----:B------:R-:W-:Y:S01]  /*05a0*/  IMAD R3, R19, UR5, R18 ;  /* 0x0000000513037c24 */ /* 0x000fe2000f8e0212 */
[----:B------:R0:W-:Y:S03]  /*05b0*/  ST.E.64 desc[UR36][R4.64], RZ ;  /* 0x000000ff04007985 */ /* 0x0001e6000c101b24 */
[----:B---3--:R-:W-:Y:S01]  /*05c0*/  IMAD.WIDE R28, R3, 0x8, R28 ;  /* 0x00000008031c7825 */ /* 0x008fe200078e021c */
[----:B------:R-:W-:Y:S06]  /*05d0*/  BRA.U !UP0, `(.L_x_16) ;  /* 0x0000000908807547 */ /* 0x000fec000b800000 */
[----:B------:R-:W-:Y:S01]  /*05e0*/  BSSY.RECONVERGENT B6, `(.L_x_16) ;  /* 0x000009f000067945 */ /* 0x000fe20003800200 */
[----:B------:R-:W-:-:S07]  /*05f0*/  MOV R27, R24 ;  /* 0x00000018001b7202 */ /* 0x000fce0000000f00 */
.L_x_25:
[----:B-1----:R-:W-:Y:S01]  /*0600*/  MOV R8, 0x0 ;  /* 0x0000000000087802 */ /* 0x002fe20000000f00 */
[----:B------:R1:W-:Y:S01]  /*0610*/  STL.64 [R1], R18 ;  /* 0x0000001201007387 */ /* 0x0003e20000100a00 */
[----:B------:R-:W0:Y:S01]  /*0620*/  LDCU.64 UR4, c[0x4][0x38] ;  /* 0x01000700ff0477ac */ /* 0x000e220008000a00 */
[----:B------:R-:W-:Y:S01]  /*0630*/  IMAD.MOV.U32 R6, RZ, RZ, R22 ;  /* 0x000000ffff067224 */ /* 0x000fe200078e0016 */
[----:B------:R-:W-:Y:S02]  /*0640*/  MOV R7, R2 ;  /* 0x0000000200077202 */ /* 0x000fe40000000f00 */
[----:B------:R-:W2:Y:S01]  /*0650*/  LDC.64 R8, c[0x4][R8] ;  /* 0x0100000008087b82 */ /* 0x000ea20000000a00 */
[----:B0-----:R-:W-:Y:S01]  /*0660*/  IMAD.U32 R4, RZ, RZ, UR4 ;  /* 0x00000004ff047e24 */ /* 0x001fe2000f8e00ff */
[----:B-1----:R-:W-:-:S07]  /*0670*/  MOV R5, UR5 ;  /* 0x0000000500057c02 */ /* 0x002fce0008000f00 */
[----:B------:R-:W-:-:S07]  /*0680*/  LEPC R20, `(.L_x_17) ;  /* 0x000000001014794e */ /* 0x000fce0000000000 */
[----:B--2---:R-:W-:Y:S05]  /*0690*/  CALL.ABS.NOINC R8 ;  /* 0x0000000008007343 */ /* 0x004fea0003c00000 */
.L_x_17:
[----:B------:R-:W0:Y:S01]  /*06a0*/  LDC.64 R14, c[0x0][0x3a0] ;  /* 0x0000e800ff0e7b82 */ /* 0x000e220000000a00 */
[----:B------:R-:W2:Y:S04]  /*06b0*/  LDG.E.64 R12, desc[UR36][R28.64] ;  /* 0x000000241c0c7981 */ /* 0x000ea8000c1e1b00 */
[----:B------:R-:W2:Y:S01]  /*06c0*/  LDG.E.64 R4, desc[UR36][R16.64] ;  /* 0x0000002410047981 */ /* 0x000ea2000c1e1b00 */
[----:B------:R-:W-:Y:S01]  /*06d0*/  MOV R23, 0x0 ;  /* 0x0000000000177802 */ /* 0x000fe20000000f00 */
[----:B------:R-:W1:Y:S02]  /*06e0*/  LDCU.64 UR4, c[0x4][0x38] ;  /* 0x01000700ff0477ac */ /* 0x000e640008000a00 */
[----:B0-----:R-:W3:Y:S04]  /*06f0*/  LDG.E R0, desc[UR36][R14.64+0x4] ;  /* 0x000004240e007981 */ /* 0x001ee8000c1e1900 */
[----:B------:R-:W4:Y:S01]  /*0700*/  LDG.E.64 R10, desc[UR36][R14.64+0x8] ;  /* 0x000008240e0a7981 */ /* 0x000f22000c1e1b00 */
[----:B---3--:R-:W-:-:S04]  /*0710*/  IMAD R3, R0, R19, R18 ;  /* 0x0000001300037224 */ /* 0x008fc800078e0212 */
[----:B----4-:R-:W-:-:S05]  /*0720*/  IMAD.WIDE R10, R3, 0x8, R10 ;  /* 0x00000008030a7825 */ /* 0x010fca00078e020a */
[----:B------:R-:W2:Y:S01]  /*0730*/  LD.E.64 R6, desc[UR36][R10.64] ;  /* 0x000000240a067980 */ /* 0x000ea2000c101b00 */
[----:B------:R0:W3:Y:S01]  /*0740*/  LDC.64 R8, c[0x4][R23] ;  /* 0x0100000017087b82 */ /* 0x0000e20000000a00 */
[----:B--2---:R-:W-:-:S07]  /*0750*/  DFMA R12, R12, R4, R6 ;  /* 0x000000040c0c722b */ /* 0x004fce0000000006 */
[----:B------:R0:W-:Y:S04]  /*0760*/  ST.E.64 desc[UR36][R10.64], R12 ;  /* 0x0000000c0a007985 */ /* 0x0001e8000c101b24 */
[----:B------:R0:W-:Y:S01]  /*0770*/  STL.64 [R1], R18 ;  /* 0x0000001201007387 */ /* 0x0001e20000100a00 */
[----:B-1----:R-:W-:Y:S01]  /*0780*/  IMAD.U32 R4, RZ, RZ, UR4 ;  /* 0x00000004ff047e24 */ /* 0x002fe2000f8e00ff */
[----:B------:R-:W-:Y:S01]  /*0790*/  MOV R5, UR5 ;  /* 0x0000000500057c02 */ /* 0x000fe20008000f00 */
[----:B------:R-:W-:Y:S01]  /*07a0*/  IMAD.MOV.U32 R6, RZ, RZ, R22 ;  /* 0x000000ffff067224 */ /* 0x000fe200078e0016 */
[----:B---3--:R-:W-:-:S07]  /*07b0*/  MOV R7, R2 ;  /* 0x0000000200077202 */ /* 0x008fce0000000f00 */
[----:B------:R-:W-:-:S07]  /*07c0*/  LEPC R20, `(.L_x_18) ;  /* 0x000000001014794e */ /* 0x000fce0000000000 */
[----:B0-----:R-:W-:Y:S05]  /*07d0*/  CALL.ABS.NOINC R8 ;  /* 0x0000000008007343 */ /* 0x001fea0003c00000 */
.L_x_18:
[----:B------:R-:W0:Y:S01]  /*07e0*/  LDC.64 R14, c[0x0][0x3a0] ;  /* 0x0000e800ff0e7b82 */ /* 0x000e220000000a00 */
[----:B------:R-:W2:Y:S01]  /*07f0*/  LDG.E.64 R12, desc[UR36][R28.64] ;  /* 0x000000241c0c7981 */ /* 0x000ea2000c1e1b00 */
[----:B------:R-:W1:Y:S03]  /*0800*/  LDCU.64 UR4, c[0x4][0x38] ;  /* 0x01000700ff0477ac */ /* 0x000e660008000a00 */
[----:B------:R-:W2:Y:S04]  /*0810*/  LDG.E.64 R4, desc[UR36][R16.64] ;  /* 0x0000002410047981 */ /* 0x000ea8000c1e1b00 */
        /* <DEDUP_REMOVED lines=15> */
.L_x_19:
        /* <DEDUP_REMOVED lines=19> */
.L_x_20:
        /* <DEDUP_REMOVED lines=19> */
.L_x_21:
        /* <DEDUP_REMOVED lines=19> */
.L_x_22:
        /* <DEDUP_REMOVED lines=19> */
.L_x_23:
        /* <DEDUP_REMOVED lines=19> */
.L_x_24:
[----:B------:R-:W0:Y:S01]  /*0f00*/  LDC.64 R12, c[0x0][0x3a0] ;  /* 0x0000e800ff0c7b82 */ /* 0x000e220000000a00 */
[----:B------:R-:W2:Y:S04]  /*0f10*/  LDG.E.64 R6, desc[UR36][R16.64] ;  /* 0x0000002410067981 */ /* 0x000ea8000c1e1b00 */
[----:B0-----:R-:W3:Y:S04]  /*0f20*/  LDG.E R0, desc[UR36][R12.64+0x4] ;  /* 0x000004240c007981 */ /* 0x001ee8000c1e1900 */
[----:B------:R-:W4:Y:S01]  /*0f30*/  LDG.E.64 R4, desc[UR36][R12.64+0x8] ;  /* 0x000008240c047981 */ /* 0x000f22000c1e1b00 */
[----:B---3--:R-:W-:-:S04]  /*0f40*/  IMAD R9, R0, R19, R18 ;  /* 0x0000001300097224 */ /* 0x008fc800078e0212 */
[----:B----4-:R-:W-:Y:S02]  /*0f50*/  IMAD.WIDE R8, R9, 0x8, R4 ;  /* 0x0000000809087825 */ /* 0x010fe400078e0204 */
[----:B------:R-:W2:Y:S04]  /*0f60*/  LDG.E.64 R4, desc[UR36][R28.64] ;  /* 0x000000241c047981 */ /* 0x000ea8000c1e1b00 */
[----:B------:R-:W2:Y:S01]  /*0f70*/  LD.E.64 R10, desc[UR36][R8.64] ;  /* 0x00000024080a7980 */ /* 0x000ea2000c101b00 */
[----:B------:R-:W-:-:S05]  /*0f80*/  VIADD R27, R27, 0x8 ;  /* 0x000000081b1b7836 */ /* 0x000fca0000000000 */
[----:B------:R-:W-:Y:S01]  /*0f90*/  ISETP.NE.AND P0, PT, R27, RZ, PT ;  /* 0x000000ff1b00720c */ /* 0x000fe20003f05270 */
[----:B--2---:R-:W-:-:S07]  /*0fa0*/  DFMA R4, R4, R6, R10 ;  /* 0x000000060404722b */ /* 0x004fce000000000a */
[----:B------:R1:W-:Y:S05]  /*0fb0*/  ST.E.64 desc[UR36][R8.64], R4 ;  /* 0x0000000408007985 */ /* 0x0003ea000c101b24 */
[----:B------:R-:W-:Y:S05]  /*0fc0*/  @P0 BRA `(.L_x_25) ;  /* 0xfffffff4008c0947 */ /* 0x000fea000383ffff */
[----:B------:R-:W-:Y:S05]  /*0fd0*/  BSYNC.RECONVERGENT B6 ;  /* 0x0000000000067941 */ /* 0x000fea0003800200 */
.L_x_16:
[----:B------:R-:W-:-:S13]  /*0fe0*/  ISETP.NE.AND P0, PT, R26, RZ, PT ;  /* 0x000000ff1a00720c */ /* 0x000fda0003f05270 */
[----:B------:R-:W-:Y:S05]  /*0ff0*/  @!P0 BRA `(.L_x_26) ;  /* 0x0000000800508947 */ /* 0x000fea0003800000 */
[----:B------:R-:W-:-:S04]  /*1000*/  IADD3 R0, PT, PT, R26, -0x1, RZ ;  /* 0xffffffff1a007810 */ /* 0x000fc80007ffe0ff */
[----:B------:R-:W-:-:S13]  /*1010*/  ISETP.GE.U32.AND P0, PT, R0, 0x3, PT ;  /* 0x000000030000780c */ /* 0x000fda0003f06070 */
[----:B------:R-:W-:Y:S05]  /*1020*/  @!P0 BRA `(.L_x_27) ;  /* 0x0000000400388947 */ /* 0x000fea0003800000 */
        /* <DEDUP_REMOVED lines=10> */
.L_x_28:
        /* <DEDUP_REMOVED lines=20> */
.L_x_29:
        /* <DEDUP_REMOVED lines=19> */
.L_x_30:
        /* <DEDUP_REMOVED lines=19> */
.L_x_31:
[----:B------:R-:W0:Y:S01]  /*1470*/  LDC.64 R12, c[0x0][0x3a0] ;  /* 0x0000e800ff0c7b82 */ /* 0x000e220000000a00 */
[----:B------:R-:W2:Y:S04]  /*1480*/  LDG.E.64 R6, desc[UR36][R16.64] ;  /* 0x0000002410067981 */ /* 0x000ea8000c1e1b00 */
[----:B0-----:R-:W3:Y:S04]  /*1490*/  LDG.E R0, desc[UR36][R12.64+0x4] ;  /* 0x000004240c007981 */ /* 0x001ee8000c1e1900 */
[----:B------:R-:W4:Y:S01]  /*14a0*/  LDG.E.64 R4, desc[UR36][R12.64+0x8] ;  /* 0x000008240c047981 */ /* 0x000f22000c1e1b00 */
[----:B---3--:R-:W-:-:S04]  /*14b0*/  IMAD R9, R0, R19, R18 ;  /* 0x0000001300097224 */ /* 0x008fc800078e0212 */
[----:B----4-:R-:W-:Y:S02]  /*14c0*/  IMAD.WIDE R8, R9, 0x8, R4 ;  /* 0x0000000809087825 */ /* 0x010fe400078e0204 */
[----:B------:R-:W2:Y:S04]  /*14d0*/  LDG.E.64 R4, desc[UR36][R28.64] ;  /* 0x000000241c047981 */ /* 0x000ea8000c1e1b00 */
[----:B------:R-:W2:Y:S02]  /*14e0*/  LD.E.64 R10, desc[UR36][R8.64] ;  /* 0x00000024080a7980 */ /* 0x000ea4000c101b00 */
[----:B--2---:R-:W-:-:S07]  /*14f0*/  DFMA R4, R4, R6, R10 ;  /* 0x000000060404722b */ /* 0x004fce000000000a */
[----:B------:R2:W-:Y:S04]  /*1500*/  ST.E.64 desc[UR36][R8.64], R4 ;  /* 0x0000000408007985 */ /* 0x0005e8000c101b24 */
.L_x_27:
[----:B------:R-:W-:-:S13]  /*1510*/  ISETP.NE.AND P0, PT, R25, RZ, PT ;  /* 0x000000ff1900720c */ /* 0x000fda0003f05270 */
[----:B------:R-:W-:Y:S05]  /*1520*/  @!P0 BRA `(.L_x_26) ;  /* 0x0000000400048947 */ /* 0x000fea0003800000 */
[----:B------:R-:W-:-:S13]  /*1530*/  ISETP.NE.AND P0, PT, R25, 0x1, PT ;  /* 0x000000011900780c */ /* 0x000fda0003f05270 */
[----:B------:R-:W-:Y:S05]  /*1540*/  @!P0 BRA `(.L_x_32) ;  /* 0x0000000000a08947 */ /* 0x000fea0003800000 */
[----:B-12---:R-:W-:Y:S01]  /*1550*/  MOV R8, 0x0 ;  /* 0x0000000000087802 */ /* 0x006fe20000000f00 */
        /* <DEDUP_REMOVED lines=9> */
.L_x_33:
        /* <DEDUP_REMOVED lines=10> */
[----:B------:R-:W0:Y:S01]  /*1690*/  LDC.64 R8, c[0x4][R8] ;  /* 0x0100000008087b82 */ /* 0x000e220000000a00 */
[----:B--2---:R-:W-:-:S07]  /*16a0*/  DFMA R12, R12, R4, R6 ;  /* 0x000000040c0c722b */ /* 0x004fce0000000006 */
[----:B------:R2:W-:Y:S04]  /*16b0*/  ST.E.64 desc[UR36][R10.64], R12 ;  /* 0x0000000c0a007985 */ /* 0x0005e8000c101b24 */
[----:B------:R2:W-:Y:S01]  /*16c0*/  STL.64 [R1], R18 ;  /* 0x0000001201007387 */ /* 0x0005e20000100a00 */
[----:B-1----:R-:W-:Y:S01]  /*16d0*/  IMAD.U32 R4, RZ, RZ, UR4 ;  /* 0x00000004ff047e24 */ /* 0x002fe2000f8e00ff */
[----:B------:R-:W-:Y:S01]  /*16e0*/  MOV R5, UR5 ;  /* 0x0000000500057c02 */ /* 0x000fe20008000f00 */
[----:B------:R-:W-:Y:S01]  /*16f0*/  IMAD.MOV.U32 R6, RZ, RZ, R22 ;  /* 0x000000ffff067224 */ /* 0x000fe200078e0016 */
[----:B0-----:R-:W-:-:S07]  /*1700*/  MOV R7, R2 ;  /* 0x0000000200077202 */ /* 0x001fce0000000f00 */
[----:B------:R-:W-:-:S07]  /*1710*/  LEPC R20, `(.L_x_34) ;  /* 0x000000001014794e */ /* 0x000fce0000000000 */
[----:B--2---:R-:W-:Y:S05]  /*1720*/  CALL.ABS.NOINC R8 ;  /* 0x0000000008007343 */ /* 0x004fea0003c00000 */
.L_x_34:
        /* <DEDUP_REMOVED lines=10> */
.L_x_32:
[----:B------:R-:W4:Y:S02]  /*17d0*/  LDCU UR4, c[0x0][0x380] ;  /* 0x00007000ff0477ac */ /* 0x000f240008000800 */
[----:B----4-:R-:W-:-:S09]  /*17e0*/  ULOP3.LUT UP0, URZ, UR4, 0x1, URZ, 0xc0, !UPT ;  /* 0x0000000104ff7892 */ /* 0x010fd2000f80c0ff */
[----:B------:R-:W-:Y:S05]  /*17f0*/  BRA.U !UP0, `(.L_x_26) ;  /* 0x0000000108507547 */ /* 0x000fea000b800000 */
[----:B-123--:R-:W-:Y:S01]  /*1800*/  MOV R8, 0x0 ;  /* 0x0000000000087802 */ /* 0x00efe20000000f00 */
        /* <DEDUP_REMOVED lines=9> */
.L_x_35:
[----:B------:R-:W0:Y:S01]  /*18a0*/  LDC.64 R8, c[0x0][0x3a0] ;  /* 0x0000e800ff087b82 */ /* 0x000e220000000a00 */
[----:B------:R-:W2:Y:S04]  /*18b0*/  LDG.E.64 R28, desc[UR36][R28.64] ;  /* 0x000000241c1c7981 */ /* 0x000ea8000c1e1b00 */
[----:B------:R-:W2:Y:S04]  /*18c0*/  LDG.E.64 R16, desc[UR36][R16.64] ;  /* 0x0000002410107981 */ /* 0x000ea8000c1e1b00 */
[----:B0-----:R-:W3:Y:S04]  /*18d0*/  LDG.E R0, desc[UR36][R8.64+0x4] ;  /* 0x0000042408007981 */ /* 0x001ee8000c1e1900 */
[----:B------:R-:W4:Y:S01]  /*18e0*/  LDG.E.64 R4, desc[UR36][R8.64+0x8] ;  /* 0x0000082408047981 */ /* 0x000f22000c1e1b00 */
[----:B---3--:R-:W-:-:S04]  /*18f0*/  IMAD R3, R0, R19, R18 ;  /* 0x0000001300037224 */ /* 0x008fc800078e0212 */
[----:B----4-:R-:W-:-:S05]  /*1900*/  IMAD.WIDE R4, R3, 0x8, R4 ;  /* 0x0000000803047825 */ /* 0x010fca00078e0204 */
[----:B------:R-:W2:Y:S02]  /*1910*/  LD.E.64 R6, desc[UR36][R4.64] ;  /* 0x0000002404067980 */ /* 0x000ea4000c101b00 */
[----:B--2---:R-:W-:-:S07]  /*1920*/  DFMA R6, R28, R16, R6 ;  /* 0x000000101c06722b */ /* 0x004fce0000000006 */
[----:B------:R4:W-:Y:S04]  /*1930*/  ST.E.64 desc[UR36][R4.64], R6 ;  /* 0x0000000604007985 */ /* 0x0009e8000c101b24 */
.L_x_26:
[----:B01234-:R-:W0:Y:S02]  /*1940*/  LDC.64 R4, c[0x0][0x3a0] ;  /* 0x0000e800ff047b82 */ /* 0x01fe240000000a00 */
[----:B0-----:R-:W2:Y:S01]  /*1950*/  LDG.E R0, desc[UR36][R4.64] ;  /* 0x0000002404007981 */ /* 0x001ea2000c1e1900 */
[----:B------:R-:W-:-:S05]  /*1960*/  VIADD R19, R19, 0x1 ;  /* 0x0000000113137836 */ /* 0x000fca0000000000 */
[----:B--2---:R-:W-:Y:S02]  /*1970*/  ISETP.GE.AND P1, PT, R19, R0, PT ;  /* 0x000000001300720c */ /* 0x004fe40003f26270 */
[----:B------:R-:W-:-:S11]  /*1980*/  ISETP.GT.AND P0, PT, R0, RZ, PT ;  /* 0x000000ff0000720c */ /* 0x000fd60003f04270 */
[----:B------:R-:W-:Y:S05]  /*1990*/  @!P1 BRA `(.L_x_36) ;  /* 0xffffffe800d09947 */ /* 0x000fea000383ffff */
[----:B------:R-:W-:Y:S05]  /*19a0*/  BSYNC.RECONVERGENT B7 ;  /* 0x0000000000077941 */ /* 0x000fea0003800200 */
.L_x_15:
[----:B------:R0:W5:Y:S02]  /*19b0*/  LDG.E R0, desc[UR36][R4.64+0x4] ;  /* 0x0000042404007981 */ /* 0x000164000c1e1900 */
.L_x_14:
[----:B------:R-:W-:Y:S05]  /*19c0*/  BSYNC.RECONVERGENT B8 ;  /* 0x0000000000087941 */ /* 0x000fea0003800200 */
.L_x_13:
[----:B------:R-:W-:-:S04]  /*19d0*/  IADD3 R18, PT, PT, R18, 0x1, RZ ;  /* 0x0000000112127810 */ /* 0x000fc80007ffe0ff */
[----:B-----5:R-:W-:-:S13]  /*19e0*/  ISETP.GE.AND P1, PT, R18, R0, PT ;  /* 0x000000001200720c */ /* 0x020fda0003f26270 */
[----:B------:R-:W-:Y:S05]  /*19f0*/  @!P1 BRA `(.L_x_37) ;  /* 0xffffffe800a89947 */ /* 0x000fea000383ffff */
[----:B------:R-:W-:Y:S05]  /*1a00*/  EXIT ;  /* 0x000000000000794d */ /* 0x000fea0003800000 */
.L_x_4:
[----:B------:R-:W-:Y:S01]  /*1a10*/  MOV R0, 0x0 ;  /* 0x0000000000007802 */ /* 0x000fe20000000f00 */
[----:B------:R-:W0:Y:S01]  /*1a20*/  LDCU.64 UR4, c[0x4][0x40] ;  /* 0x01000800ff0477ac */ /* 0x000e220008000a00 */
[----:B------:R-:W-:Y:S02]  /*1a30*/  CS2R R6, SRZ ;  /* 0x0000000000067805 */ /* 0x000fe4000001ff00 */
[----:B------:R1:W2:Y:S01]  /*1a40*/  LDC.64 R2, c[0x4][R0] ;  /* 0x0100000000027b82 */ /* 0x0002a20000000a00 */
[----:B0-----:R-:W-:Y:S01]  /*1a50*/  IMAD.U32 R4, RZ, RZ, UR4 ;  /* 0x00000004ff047e24 */ /* 0x001fe2000f8e00ff */
[----:B-1----:R-:W-:-:S07]  /*1a60*/  MOV R5, UR5 ;  /* 0x0000000500057c02 */ /* 0x002fce0008000f00 */
[----:B------:R-:W-:-:S07]  /*1a70*/  LEPC R20, `(.L_x_38) ;  /* 0x000000001014794e */ /* 0x000fce0000000000 */
[----:B--2---:R-:W-:Y:S05]  /*1a80*/  CALL.ABS.NOINC R2 ;  /* 0x0000000002007343 */ /* 0x004fea0003c00000 */
.L_x_38:
[----:B------:R-:W-:Y:S05]  /*1a90*/  EXIT ;  /* 0x000000000000794d */ /* 0x000fea0003800000 */
.L_x_39:
        /* <DEDUP_REMOVED lines=14> */
.L_x_93:


//--------------------- .text._Z10d_printMatP6matrix --------------------------
	.section	.text._Z10d_printMatP6matrix,"ax",@progbits
	.align	128
        .global         _Z10d_printMatP6matrix
        .type           _Z10d_printMatP6matrix,@function
        .size           _Z10d_printMatP6matrix,(.L_x_94 - _Z10d_printMatP6matrix)
        .other          _Z10d_printMatP6matrix,@"STO_CUDA_ENTRY STV_DEFAULT"
_Z10d_printMatP6matrix:
.text._Z10d_printMatP6matrix:
[----:B------:R-:W0:Y:S08]  /*0000*/  LDC R1, c[0x0][0x37c] ;  /* 0x0000df00ff017b82 */ /* 0x000e300000000800 */
[----:B------:R-:W1:Y:S01]  /*0010*/  LDC.64 R22, c[0x0][0x380] ;  /* 0x0000e000ff167b82 */ /* 0x000e620000000a00 */
[----:B------:R-:W1:Y:S01]  /*0020*/  LDCU.64 UR36, c[0x0][0x358] ;  /* 0x00006b00ff2477ac */ /* 0x000e620008000a00 */
[----:B0-----:R-:W-:Y:S01]  /*0030*/  VIADD R1, R1, 0xfffffff8 ;  /* 0xfffffff801017836 */ /* 0x001fe20000000000 */
[----:B------:R-:W0:Y:S01]  /*0040*/  LDCU UR4, c[0x0][0x2f8] ;  /* 0x00005f00ff0477ac */ /* 0x000e220008000800 */
[----:B------:R-:W-:Y:S01]  /*0050*/  MOV R0, 0x0 ;  /* 0x0000000000007802 */ /* 0x000fe20000000f00 */
[----:B------:R-:W2:Y:S01]  /*0060*/  LDCU UR5, c[0x0][0x2fc] ;  /* 0x00005f80ff0577ac */ /* 0x000ea20008000800 */
[----:B------:R-:W3:Y:S01]  /*0070*/  LDCU.64 UR6, c[0x4][0x10] ;  /* 0x01000200ff0677ac */ /* 0x000ee20008000a00 */
[----:B-1----:R-:W4:Y:S01]  /*0080*/  LDG.E.64 R22, desc[UR36][R22.64] ;  /* 0x0000002416167981 */ /* 0x002f22000c1e1b00 */
[----:B------:R1:W1:Y:S01]  /*0090*/  LDC.64 R2, c[0x4][R0] ;  /* 0x0100000000027b82 */ /* 0x0002620000000a00 */
[----:B0-----:R-:W-:-:S05]  /*00a0*/  IADD3 R19, P0, PT, R1, UR4, RZ ;  /* 0x0000000401137c10 */ /* 0x001fca000ff1e0ff */
[----:B--2---:R-:W-:Y:S02]  /*00b0*/  IMAD.X R18, RZ, RZ, UR5, P0 ;  /* 0x00000005ff127e24 */ /* 0x004fe400080e06ff */
[----:B---3--:R-:W-:Y:S02]  /*00c0*/  IMAD.U32 R4, RZ, RZ, UR6 ;  /* 0x00000006ff047e24 */ /* 0x008fe4000f8e00ff */
[----:B------:R-:W-:Y:S02]  /*00d0*/  IMAD.U32 R5, RZ, RZ, UR7 ;  /* 0x00000007ff057e24 */ /* 0x000fe4000f8e00ff */
[----:B------:R-:W-:Y:S02]  /*00e0*/  IMAD.MOV.U32 R6, RZ, RZ, R19 ;  /* 0x000000ffff067224 */ /* 0x000fe400078e0013 */
[----:B------:R-:W-:Y:S02]  /*00f0*/  IMAD.MOV.U32 R7, RZ, RZ, R18 ;  /* 0x000000ffff077224 */ /* 0x000fe400078e0012 */
[----:B----4-:R-:W-:-:S02]  /*0100*/  IMAD.MOV.U32 R8, RZ, RZ, R23 ;  /* 0x000000ffff087224 */ /* 0x010fc400078e0017 */
[----:B------:R-:W-:-:S05]  /*0110*/  IMAD.MOV.U32 R9, RZ, RZ, R22 ;  /* 0x000000ffff097224 */ /* 0x000fca00078e0016 */
[----:B-1----:R0:W-:Y:S02]  /*0120*/  STL.64 [R1], R8 ;  /* 0x0000000801007387 */ /* 0x0021e40000100a00 */
[----:B------:R-:W-:-:S07]  /*0130*/  LEPC R20, `(.L_x_40) ;  /* 0x000000001014794e */ /* 0x000fce0000000000 */
[----:B0-----:R-:W-:Y:S05]  /*0140*/  CALL.ABS.NOINC R2 ;  /* 0x0000000002007343 */ /* 0x001fea0003c00000 */
.L_x_40:
[----:B------:R-:W-:-:S13]  /*0150*/  ISETP.GE.AND P0, PT, R22, 0x1, PT ;  /* 0x000000011600780c */ /* 0x000fda0003f06270 */
[----:B------:R-:W-:Y:S05]  /*0160*/  @!P0 BRA `(.L_x_41) ;  /* 0x0000002800708947 */ /* 0x000fea0003800000 */
[----:B------:R-:W-:Y:S01]  /*0170*/  ISETP.GE.AND P0, PT, R23, 0x1, PT ;  /* 0x000000011700780c */ /* 0x000fe20003f06270 */
[----:B------:R-:W-:-:S12]  /*0180*/  BSSY.RECONVERGENT B8, `(.L_x_41) ;  /* 0x000029a000087945 */ /* 0x000fd80003800200 */
[----:B------:R-:W-:Y:S05]  /*0190*/  @!P0 BRA `(.L_x_42) ;  /* 0x00000024007c8947 */ /* 0x000fea0003800000 */
[----:B------:R-:W-:Y:S01]  /*01a0*/  BSSY.RECONVERGENT B7, `(.L_x_43) ;  /* 0x000025d000077945 */ /* 0x000fe20003800200 */
[----:B------:R-:W-:-:S07]  /*01b0*/  IMAD.MOV.U32 R26, RZ, RZ, RZ ;  /* 0x000000ffff1a7224 */ /* 0x000fce00078e00ff */
.L_x_80:
[----:B------:R-:W-:Y:S01]  /*01c0*/  ISETP.GE.U32.AND P0, PT, R23, 0x10, PT ;  /* 0x000000101700780c */ /* 0x000fe20003f06070 */
[----:B------:R-:W-:-:S12]  /*01d0*/  IMAD.MOV.U32 R17, RZ, RZ, RZ ;  /* 0x000000ffff117224 */ /* 0x000fd800078e00ff */
[----:B------:R-:W-:Y:S05]  /*01e0*/  @!P0 BRA `(.L_x_44) ;  /* 0x0000001000b08947 */ /* 0x000fea0003800000 */
[----:B------:R-:W-:Y:S01]  /*01f0*/  LOP3.LUT R16, R23, 0x7ffffff0, RZ, 0xc0, !PT ;  /* 0x7ffffff017107812 */ /* 0x000fe200078ec0ff */
[----:B------:R-:W-:Y:S01]  /*0200*/  BSSY.RECONVERGENT B6, `(.L_x_44) ;  /* 0x000012a000067945 */ /* 0x000fe20003800200 */
[----:B------:R-:W-:-:S03]  /*0210*/  CS2R R24, SRZ ;  /* 0x0000000000187805 */ /* 0x000fc6000001ff00 */
[----:B------:R-:W-:-:S07]  /*0220*/  IMAD.MOV R16, RZ, RZ, -R16 ;  /* 0x000000ffff107224 */ /* 0x000fce00078e0a10 */
.L_x_61:
[----:B------:R-:W0:Y:S01]  /*0230*/  LDC.64 R6, c[0x0][0x380] ;  /* 0x0000e000ff067b82 */ /* 0x000e220000000a00 */
[----:B------:R-:W-:Y:S01]  /*0240*/  MOV R2, 0x0 ;  /* 0x0000000000027802 */ /* 0x000fe20000000f00 */
[----:B------:R-:W1:Y:S01]  /*0250*/  LDCU.64 UR4, c[0x4][0x18] ;  /* 0x01000300ff0477ac */ /* 0x000e620008000a00 */
[----:B0-----:R-:W2:Y:S04]  /*0260*/  LDG.E R0, desc[UR36][R6.64+0x4] ;  /* 0x0000042406007981 */ /* 0x001ea8000c1e1900 */
[----:B------:R-:W3:Y:S01]  /*0270*/  LDG.E.64 R8, desc[UR36][R6.64+0x8] ;  /* 0x0000082406087981 */ /* 0x000ee2000c1e1b00 */
[----:B--2---:R-:W-:-:S04]  /*0280*/  IMAD R3, R0, R26, R25 ;  /* 0x0000001a00037224 */ /* 0x004fc800078e0219 */
[----:B---3--:R-:W-:-:S06]  /*0290*/  IMAD.WIDE R8, R3, 0x8, R8 ;  /* 0x0000000803087825 */ /* 0x008fcc00078e0208 */
[----:B------:R-:W2:Y:S01]  /*02a0*/  LD.E.64 R8, desc[UR36][R8.64] ;  /* 0x0000002408087980 */ /* 0x000ea2000c101b00 */
[----:B------:R-:W0:Y:S01]  /*02b0*/  LDC.64 R2, c[0x4][R2] ;  /* 0x0100000002027b82 */ /* 0x000e220000000a00 */
[----:B------:R-:W-:Y:S01]  /*02c0*/  VIADD R16, R16, 0x10 ;  /* 0x0000001010107836 */ /* 0x000fe20000000000 */
[----:B------:R-:W-:Y:S01]  /*02d0*/  LOP3.LUT R17, R23, 0x7ffffff0, RZ, 0xc0, !PT ;  /* 0x7ffffff017117812 */ /* 0x000fe200078ec0ff */
[----:B-1----:R-:W-:Y:S02]  /*02e0*/  IMAD.U32 R4, RZ, RZ, UR4 ;  /* 0x00000004ff047e24 */ /* 0x002fe4000f8e00ff */
[----:B------:R-:W-:Y:S01]  /*02f0*/  IMAD.U32 R5, RZ, RZ, UR5 ;  /* 0x00000005ff057e24 */ /* 0x000fe2000f8e00ff */
[----:B------:R-:W-:Y:S01]  /*0300*/  ISETP.NE.AND P0, PT, R16, RZ, PT ;  /* 0x000000ff1000720c */ /* 0x000fe20003f05270 */
[----:B------:R-:W-:Y:S02]  /*0310*/  IMAD.MOV.U32 R6, RZ, RZ, R19 ;  /* 0x000000ffff067224 */ /* 0x000fe400078e0013 */
[----:B------:R-:W-:Y:S01]  /*0320*/  IMAD.MOV.U32 R7, RZ, RZ, R18 ;  /* 0x000000ffff077224 */ /* 0x000fe200078e0012 */
[----:B------:R-:W-:Y:S01]  /*0330*/  P2R R27, PR, RZ, 0x1 ;  /* 0x00000001ff1b7803 */ /* 0x000fe20000000000 */
[----:B0-2---:R1:W-:Y:S08]  /*0340*/  STL.64 [R1], R8 ;  /* 0x0000000801007387 */ /* 0x0053f00000100a00 */
[----:B------:R-:W-:-:S07]  /*0350*/  LEPC R20, `(.L_x_45) ;  /* 0x000000001014794e */ /* 0x000fce0000000000 */
[----:B-1----:R-:W-:Y:S05]  /*0360*/  CALL.ABS.NOINC R2 ;  /* 0x0000000002007343 */ /* 0x002fea0003c00000 */
.L_x_45:
[----:B------:R-:W0:Y:S01]  /*0370*/  LDC.64 R4, c[0x0][0x380] ;  /* 0x0000e000ff047b82 */ /* 0x000e220000000a00 */
[----:B------:R-:W1:Y:S01]  /*0380*/  LDCU.64 UR4, c[0x4][0x18] ;  /* 0x01000300ff0477ac */ /* 0x000e620008000a00 */
[----:B0-----:R-:W2:Y:S04]  /*0390*/  LDG.E R7, desc[UR36][R4.64+0x4] ;  /* 0x0000042404077981 */ /* 0x001ea8000c1e1900 */
[----:B------:R-:W3:Y:S01]  /*03a0*/  LDG.E.64 R2, desc[UR36][R4.64+0x8] ;  /* 0x0000082404027981 */ /* 0x000ee2000c1e1b00 */
[----:B--2---:R-:W-:-:S05]  /*03b0*/  IMAD R7, R7, R26, RZ ;  /* 0x0000001a07077224 */ /* 0x004fca00078e02ff */
[----:B------:R-:W-:-:S04]  /*03c0*/  IADD3 R9, P0, PT, R7, R25, RZ ;  /* 0x0000001907097210 */ /* 0x000fc80007f1e0ff */
[----:B------:R-:W-:Y:S02]  /*03d0*/  LEA.HI.X.SX32 R7, R7, R24, 0x1, P0 ;  /* 0x0000001807077211 */ /* 0x000fe400000f0eff */
[----:B---3--:R-:W-:-:S04]  /*03e0*/  LEA R10, P0, R9, R2, 0x3 ;  /* 0x00000002090a7211 */ /* 0x008fc800078018ff */
[----:B------:R-:W-:-:S06]  /*03f0*/  LEA.HI.X R11, R9, R3, R7, 0x3, P0 ;  /* 0x00000003090b7211 */ /* 0x000fcc00000f1c07 */
[----:B------:R-:W2:Y:S01]  /*0400*/  LD.E.64 R10, desc[UR36][R10.64+0x8] ;  /* 0x000008240a0a7980 */ /* 0x000ea2000c101b00 */
[----:B------:R-:W-:Y:S01]  /*0410*/  MOV R2, 0x0 ;  /* 0x0000000000027802 */ /* 0x000fe20000000f00 */
[----:B-1----:R-:W-:Y:S02]  /*0420*/  IMAD.U32 R4, RZ, RZ, UR4 ;  /* 0x00000004ff047e24 */ /* 0x002fe4000f8e00ff */
[----:B------:R-:W-:Y:S01]  /*0430*/  IMAD.U32 R5, RZ, RZ, UR5 ;  /* 0x00000005ff057e24 */ /* 0x000fe2000f8e00ff */
[----:B------:R0:W1:Y:S01]  /*0440*/  LDC.64 R8, c[0x4][R2] ;  /* 0x0100000002087b82 */ /* 0x0000620000000a00 */
[----:B------:R-:W-:Y:S02]  /*0450*/  IMAD.MOV.U32 R6, RZ, RZ, R19 ;  /* 0x000000ffff067224 */ /* 0x000fe400078e0013 */
[----:B------:R-:W-:Y:S01]  /*0460*/  IMAD.MOV.U32 R7, RZ, RZ, R18 ;  /* 0x000000ffff077224 */ /* 0x000fe200078e0012 */
[----:B-12---:R0:W-:Y:S06]  /*0470*/  STL.64 [R1], R10 ;  /* 0x0000000a01007387 */ /* 0x0061ec0000100a00 */
[----:B------:R-:W-:-:S07]  /*0480*/  LEPC R20, `(.L_x_46) ;  /* 0x000000001014794e */ /* 0x000fce0000000000 */
[----:B0-----:R-:W-:Y:S05]  /*0490*/  CALL.ABS.NOINC R8 ;  /* 0x0000000008007343 */ /* 0x001fea0003c00000 */
.L_x_46:
        /* <DEDUP_REMOVED lines=10> */
[----:B------:R0:W3:Y:S01]  /*0540*/  LDC.64 R8, c[0x4][R2] ;  /* 0x0100000002087b82 */ /* 0x0000e20000000a00 */
[----:B-1----:R-:W-:Y:S02]  /*0550*/  IMAD.U32 R4, RZ, RZ, UR4 ;  /* 0x00000004ff047e24 */ /* 0x002fe4000f8e00ff */
[----:B------:R-:W-:Y:S02]  /*0560*/  IMAD.U32 R5, RZ, RZ, UR5 ;  /* 0x00000005ff057e24 */ /* 0x000fe4000f8e00ff */
[----:B------:R-:W-:Y:S02]  /*0570*/  IMAD.MOV.U32 R6, RZ, RZ, R19 ;  /* 0x000000ffff067224 */ /* 0x000fe400078e0013 */
[----:B------:R-:W-:Y:S01]  /*0580*/  IMAD.MOV.U32 R7, RZ, RZ, R18 ;  /* 0x000000ffff077224 */ /* 0x000fe200078e0012 */
[----:B--23--:R0:W-:Y:S06]  /*0590*/  STL.64 [R1], R10 ;  /* 0x0000000a01007387 */ /* 0x00c1ec0000100a00 */
[----:B------:R-:W-:-:S07]  /*05a0*/  LEPC R20, `(.L_x_47) ;  /* 0x000000001014794e */ /* 0x000fce0000000000 */
[----:B0-----:R-:W-:Y:S05]  /*05b0*/  CALL.ABS.NOINC R8 ;  /* 0x0000000008007343 */ /* 0x001fea0003c00000 */
.L_x_47:
        /* <DEDUP_REMOVED lines=18> */
.L_x_48:
        /* <DEDUP_REMOVED lines=18> */
.L_x_49:
        /* <DEDUP_REMOVED lines=18> */
.L_x_50:
        /* <DEDUP_REMOVED lines=18> */
.L_x_51:
        /* <DEDUP_REMOVED lines=18> */
.L_x_52:
        /* <DEDUP_REMOVED lines=18> */
.L_x_53:
        /* <DEDUP_REMOVED lines=18> */
.L_x_54:
        /* <DEDUP_REMOVED lines=18> */
.L_x_55:
        /* <DEDUP_REMOVED lines=18> */
.L_x_56:
        /* <DEDUP_REMOVED lines=18> */
.L_x_57:
        /* <DEDUP_REMOVED lines=18> */
.L_x_58:
        /* <DEDUP_REMOVED lines=18> */
.L_x_59:
        /* <DEDUP_REMOVED lines=10> */
[----:B------:R-:W0:Y:S01]  /*13e0*/  LDC.64 R2, c[0x4][R2] ;  /* 0x0100000002027b82 */ /* 0x000e220000000a00 */
[----:B-1----:R-:W-:Y:S02]  /*13f0*/  IMAD.U32 R4, RZ, RZ, UR4 ;  /* 0x00000004ff047e24 */ /* 0x002fe4000f8e00ff */
[----:B------:R-:W-:Y:S02]  /*1400*/  IMAD.U32 R5, RZ, RZ, UR5 ;  /* 0x00000005ff057e24 */ /* 0x000fe4000f8e00ff */
[----:B------:R-:W-:Y:S02]  /*1410*/  IMAD.MOV.U32 R6, RZ, RZ, R19 ;  /* 0x000000ffff067224 */ /* 0x000fe400078e0013 */
[----:B------:R-:W-:Y:S01]  /*1420*/  IMAD.MOV.U32 R7, RZ, RZ, R18 ;  /* 0x000000ffff077224 */ /* 0x000fe200078e0012 */
[----:B0-2---:R1:W-:Y:S06]  /*1430*/  STL.64 [R1], R8 ;  /* 0x0000000801007387 */ /* 0x0053ec0000100a00 */
[----:B------:R-:W-:-:S07]  /*1440*/  LEPC R20, `(.L_x_60) ;  /* 0x000000001014794e */ /* 0x000fce0000000000 */
[----:B-1----:R-:W-:Y:S05]  /*1450*/  CALL.ABS.NOINC R2 ;  /* 0x0000000002007343 */ /* 0x002fea0003c00000 */
.L_x_60:
[----:B------:R-:W-:Y:S02]  /*1460*/  ISETP.NE.AND P6, PT, R27, RZ, PT ;  /* 0x000000ff1b00720c */ /* 0x000fe40003fc5270 */
[----:B------:R-:W-:-:S05]  /*1470*/  IADD3 R25, P0, PT, R25, 0x10, RZ ;  /* 0x0000001019197810 */ /* 0x000fca0007f1e0ff */
[----:B------:R-:W-:-:S06]  /*1480*/  IMAD.X R24, RZ, RZ, R24, P0 ;  /* 0x000000ffff187224 */ /* 0x000fcc00000e0618 */
[----:B------:R-:W-:Y:S05]  /*1490*/  @P6 BRA `(.L_x_61) ;  /* 0xffffffec00646947 */ /* 0x000fea000383ffff */
[----:B------:R-:W-:Y:S05]  /*14a0*/  BSYNC.RECONVERGENT B6 ;  /* 0x0000000000067941 */ /* 0x000fea0003800200 */
.L_x_44:
[----:B------:R-:W-:-:S04]  /*14b0*/  LOP3.LUT R0, R23, 0xf, RZ, 0xc0, !PT ;  /* 0x0000000f17007812 */ /* 0x000fc800078ec0ff */
[----:B------:R-:W-:-:S13]  /*14c0*/  ISETP.NE.AND P0, PT, R0, RZ, PT ;  /* 0x000000ff0000720c */ /* 0x000fda0003f05270 */
[----:B------:R-:W-:Y:S05]  /*14d0*/  @!P0 BRA `(.L_x_62) ;  /* 0x0000001000788947 */ /* 0x000fea0003800000 */
[----:B------:R-:W-:-:S05]  /*14e0*/  VIADD R0, R0, 0xffffffff ;  /* 0xffffffff00007836 */ /* 0x000fca0000000000 */
[----:B------:R-:W-:-:S13]  /*14f0*/  ISETP.GE.U32.AND P0, PT, R0, 0x7, PT ;  /* 0x000000070000780c */ /* 0x000fda0003f06070 */
[----:B------:R-:W-:Y:S05]  /*1500*/  @!P0 BRA `(.L_x_63) ;  /* 0x00000008003c8947 */ /* 0x000fea0003800000 */
        /* <DEDUP_REMOVED lines=16> */
.L_x_64:
[----:B------:R-:W0:Y:S01]  /*1610*/  LDC.64 R6, c[0x0][0x380] ;  /* 0x0000e000ff067b82 */ /* 0x000e220000000a00 */
[----:B------:R-:W1:Y:S01]  /*1620*/  LDCU.64 UR4, c[0x4][0x18] ;  /* 0x01000300ff0477ac */ /* 0x000e620008000a00 */
[----:B0-----:R-:W2:Y:S04]  /*1630*/  LDG.E R3, desc[UR36][R6.64+0x4] ;  /* 0x0000042406037981 */ /* 0x001ea8000c1e1900 */
[----:B------:R-:W3:Y:S01]  /*1640*/  LDG.E.64 R4, desc[UR36][R6.64+0x8] ;  /* 0x0000082406047981 */ /* 0x000ee2000c1e1b00 */
[----:B--2---:R-:W-:-:S05]  /*1650*/  IMAD R0, R3, R26, RZ ;  /* 0x0000001a03007224 */ /* 0x004fca00078e02ff */
[----:B------:R-:W-:-:S04]  /*1660*/  IADD3 R3, P0, PT, R17, R0, RZ ;  /* 0x0000000011037210 */ /* 0x000fc80007f1e0ff */
[----:B------:R-:W-:Y:S02]  /*1670*/  LEA.HI.X.SX32 R0, R0, RZ, 0x1, P0 ;  /* 0x000000ff00007211 */ /* 0x000fe400000f0eff */
        /* <DEDUP_REMOVED lines=11> */
.L_x_65:
        /* <DEDUP_REMOVED lines=18> */
.L_x_66:
        /* <DEDUP_REMOVED lines=18> */
.L_x_67:
        /* <DEDUP_REMOVED lines=18> */
.L_x_68:
        /* <DEDUP_REMOVED lines=18> */
.L_x_69:
        /* <DEDUP_REMOVED lines=18> */
.L_x_70:
        /* <DEDUP_REMOVED lines=18> */
.L_x_71:
[----:B------:R-:W-:-:S07]  /*1df0*/  VIADD R17, R17, 0x8 ;  /* 0x0000000811117836 */ /* 0x000fce0000000000 */
.L_x_63:
        /* <DEDUP_REMOVED lines=22> */
.L_x_73:
        /* <DEDUP_REMOVED lines=18> */
.L_x_74:
        /* <DEDUP_REMOVED lines=18> */
.L_x_75:
        /* <DEDUP_REMOVED lines=18> */
.L_x_76:
[----:B------:R-:W-:-:S07]  /*22c0*/  VIADD R17, R17, 0x4 ;  /* 0x0000000411117836 */ /* 0x000fce0000000000 */
.L_x_72:
[----:B------:R-:W-:-:S04]  /*22d0*/  LOP3.LUT R24, R23, 0x3, RZ, 0xc0, !PT ;  /* 0x0000000317187812 */ /* 0x000fc800078ec0ff */
[----:B------:R-:W-:-:S13]  /*22e0*/  ISETP.NE.AND P0, PT, R24, RZ, PT ;  /* 0x000000ff1800720c */ /* 0x000fda0003f05270 */
        /* <DEDUP_REMOVED lines=10> */
[----:B------:R-:W-:Y:S01]  /*2390*/  ISETP.NE.AND P0, PT, R24, 0x1, PT ;  /* 0x000000011800780c */ /* 0x000fe20003f05270 */
[----:B-1----:R-:W-:Y:S02]  /*23a0*/  IMAD.U32 R4, RZ, RZ, UR4 ;  /* 0x00000004ff047e24 */ /* 0x002fe4000f8e00ff */
[----:B------:R-:W-:Y:S01]  /*23b0*/  IMAD.U32 R5, RZ, RZ, UR5 ;  /* 0x00000005ff057e24 */ /* 0x000fe2000f8e00ff */
[----:B------:R-:W-:Y:S01]  /*23c0*/  P2R R0, PR, RZ, 0x1 ;  /* 0x00000001ff007803 */ /* 0x000fe20000000000 */
[----:B------:R-:W-:Y:S02]  /*23d0*/  IMAD.MOV.U32 R6, RZ, RZ, R19 ;  /* 0x000000ffff067224 */ /* 0x000fe400078e0013 */
[----:B------:R-:W-:Y:S01]  /*23e0*/  IMAD.MOV.U32 R7, RZ, RZ, R18 ;  /* 0x000000ffff077224 */ /* 0x000fe200078e0012 */
[----:B--23--:R0:W-:Y:S06]  /*23f0*/  STL.64 [R1], R8 ;  /* 0x0000000801007387 */ /* 0x00c1ec0000100a00 */
[----:B------:R-:W-:-:S07]  /*2400*/  LEPC R20, `(.L_x_77) ;  /* 0x000000001014794e */ /* 0x000fce0000000000 */
[----:B0-----:R-:W-:Y:S05]  /*2410*/  CALL.ABS.NOINC R2 ;  /* 0x0000000002007343 */ /* 0x001fea0003c00000 */
.L_x_77:
[----:B------:R-:W-:-:S13]  /*2420*/  ISETP.NE.AND P6, PT, R24, 0x1, PT ;  /* 0x000000011800780c */ /* 0x000fda0003fc5270 */
[----:B------:R-:W-:Y:S05]  /*2430*/  @!P6 BRA `(.L_x_62) ;  /* 0x0000000000a0e947 */ /* 0x000fea0003800000 */
        /* <DEDUP_REMOVED lines=20> */
.L_x_78:
        /* <DEDUP_REMOVED lines=20> */
.L_x_62:
[----:B------:R-:W-:Y:S01]  /*26c0*/  MOV R0, 0x0 ;  /* 0x0000000000007802 */ /* 0x000fe20000000f00 */
[----:B------:R-:W0:Y:S01]  /*26d0*/  LDCU.64 UR4, c[0x4][0x20] ;  /* 0x01000400ff0477ac */ /* 0x000e220008000a00 */
[----:B------:R-:W-:Y:S02]  /*26e0*/  CS2R R6, SRZ ;  /* 0x0000000000067805 */ /* 0x000fe4000001ff00 */
[----:B------:R1:W2:Y:S01]  /*26f0*/  LDC.64 R2, c[0x4][R0] ;  /* 0x0100000000027b82 */ /* 0x0002a20000000a00 */
[----:B0-----:R-:W-:Y:S02]  /*2700*/  IMAD.U32 R4, RZ, RZ, UR4 ;  /* 0x00000004ff047e24 */ /* 0x001fe4000f8e00ff */
[----:B-1----:R-:W-:-:S07]  /*2710*/  IMAD.U32 R5, RZ, RZ, UR5 ;  /* 0x00000005ff057e24 */ /* 0x002fce000f8e00ff */
[----:B------:R-:W-:-:S07]  /*2720*/  LEPC R20, `(.L_x_79) ;  /* 0x000000001014794e */ /* 0x000fce0000000000 */
[----:B--2---:R-:W-:Y:S05]  /*2730*/  CALL.ABS.NOINC R2 ;  /* 0x0000000002007343 */ /* 0x004fea0003c00000 */
.L_x_79:
[----:B------:R-:W-:-:S05]  /*2740*/  VIADD R26, R26, 0x1 ;  /* 0x000000011a1a7836 */ /* 0x000fca0000000000 */
[----:B------:R-:W-:-:S13]  /*2750*/  ISETP.NE.AND P0, PT, R26, R22, PT ;  /* 0x000000161a00720c */ /* 0x000fda0003f05270 */
[----:B------:R-:W-:Y:S05]  /*2760*/  @P0 BRA `(.L_x_80) ;  /* 0xffffffd800940947 */ /* 0x000fea000383ffff */
[----:B------:R-:W-:Y:S05]  /*2770*/  BSYNC.RECONVERGENT B7 ;  /* 0x0000000000077941 */ /* 0x000fea0003800200 */
.L_x_43:
[----:B------:R-:W-:Y:S05]  /*2780*/  BRA `(.L_x_81) ;  /* 0x0000000000e47947 */ /* 0x000fea0003800000 */
.L_x_42:
[C---:B------:R-:W-:Y:S02]  /*2790*/  ISETP.GE.U32.AND P0, PT, R22.reuse, 0x4, PT ;  /* 0x000000041600780c */ /* 0x040fe40003f06070 */
[----:B------:R-:W-:-:S11]  /*27a0*/  LOP3.LUT R16, R22, 0x3, RZ, 0xc0, !PT ;  /* 0x0000000316107812 */ /* 0x000fd600078ec0ff */
[----:B------:R-:W-:Y:S05]  /*27b0*/  @!P0 BRA `(.L_x_82) ;  /* 0x0000000000988947 */ /* 0x000fea0003800000 */
[----:B------:R-:W-:Y:S01]  /*27c0*/  BSSY.RECONVERGENT B6, `(.L_x_82) ;  /* 0x0000025000067945 */ /* 0x000fe20003800200 */
[----:B------:R-:W-:Y:S01]  /*27d0*/  LOP3.LUT R22, R22, 0x7ffffffc, RZ, 0xc0, !PT ;  /* 0x7ffffffc16167812 */ /* 0x000fe200078ec0ff */
[----:B------:R-:W-:-:S07]  /*27e0*/  IMAD.MOV.U32 R17, RZ, RZ, RZ ;  /* 0x000000ffff117224 */ /* 0x000fce00078e00ff */
.L_x_87:
[----:B------:R-:W-:Y:S01]  /*27f0*/  MOV R2, 0x0 ;  /* 0x0000000000027802 */ /* 0x000fe20000000f00 */
[----:B------:R-:W0:Y:S01]  /*2800*/  LDCU.64 UR4, c[0x4][0x20] ;  /* 0x01000400ff0477ac */ /* 0x000e220008000a00 */
[----:B------:R-:W-:Y:S01]  /*2810*/  VIADD R17, R17, 0x4 ;  /* 0x0000000411117836 */ /* 0x000fe20000000000 */
[----:B------:R-:W-:Y:S01]  /*2820*/  CS2R R6, SRZ ;  /* 0x0000000000067805 */ /* 0x000fe2000001ff00 */
[----:B------:R1:W2:Y:S03]  /*2830*/  LDC.64 R8, c[0x4][R2] ;  /* 0x0100000002087b82 */ /* 0x0002a60000000a00 */
[----:B------:R-:W-:-:S04]  /*2840*/  ISETP.NE.AND P0, PT, R17, R22, PT ;  /* 0x000000161100720c */ /* 0x000fc80003f05270 */
[----:B------:R-:W-:Y:S01]  /*2850*/  P2R R18, PR, RZ, 0x1 ;  /* 0x00000001ff127803 */ /* 0x000fe20000000000 */
[----:B0-----:R-:W-:Y:S02]  /*2860*/  IMAD.U32 R4, RZ, RZ, UR4 ;  /* 0x00000004ff047e24 */ /* 0x001fe4000f8e00ff */
[----:B-1----:R-:W-:-:S07]  /*2870*/  IMAD.U32 R5, RZ, RZ, UR5 ;  /* 0x00000005ff057e24 */ /* 0x002fce000f8e00ff */
[----:B------:R-:W-:-:S07]  /*2880*/  LEPC R20, `(.L_x_83) ;  /* 0x000000001014794e */ /* 0x000fce0000000000 */
[----:B--2---:R-:W-:Y:S05]  /*2890*/  CALL.ABS.NOINC R8 ;  /* 0x0000000008007343 */ /* 0x004fea0003c00000 */
.L_x_83:
[----:B------:R0:W1:Y:S01]  /*28a0*/  LDC.64 R8, c[0x4][R2] ;  /* 0x0100000002087b82 */ /* 0x0000620000000a00 */
[----:B------:R-:W2:Y:S01]  /*28b0*/  LDCU.64 UR4, c[0x4][0x20] ;  /* 0x01000400ff0477ac */ /* 0x000ea20008000a00 */
[----:B------:R-:W-:Y:S01]  /*28c0*/  CS2R R6, SRZ ;  /* 0x0000000000067805 */ /* 0x000fe2000001ff00 */
[----:B--2---:R-:W-:Y:S02]  /*28d0*/  IMAD.U32 R4, RZ, RZ, UR4 ;  /* 0x00000004ff047e24 */ /* 0x004fe4000f8e00ff */
[----:B0-----:R-:W-:-:S07]  /*28e0*/  IMAD.U32 R5, RZ, RZ, UR5 ;  /* 0x00000005ff057e24 */ /* 0x001fce000f8e00ff */
[----:B------:R-:W-:-:S07]  /*28f0*/  LEPC R20, `(.L_x_84) ;  /* 0x000000001014794e */ /* 0x000fce0000000000 */
[----:B-1----:R-:W-:Y:S05]  /*2900*/  CALL.ABS.NOINC R8 ;  /* 0x0000000008007343 */ /* 0x002fea0003c00000 */
.L_x_84:
[----:B------:R0:W1:Y:S01]  /*2910*/  LDC.64 R8, c[0x4][R2] ;  /* 0x0100000002087b82 */ /* 0x0000620000000a00 */
[----:B------:R-:W2:Y:S01]  /*2920*/  LDCU.64 UR4, c[0x4][0x20] ;  /* 0x01000400ff0477ac */ /* 0x000ea20008000a00 */
[----:B------:R-:W-:Y:S01]  /*2930*/  CS2R R6, SRZ ;  /* 0x0000000000067805 */ /* 0x000fe2000001ff00 */
[----:B--2---:R-:W-:Y:S02]  /*2940*/  IMAD.U32 R4, RZ, RZ, UR4 ;  /* 0x00000004ff047e24 */ /* 0x004fe4000f8e00ff */
[----:B0-----:R-:W-:-:S07]  /*2950*/  IMAD.U32 R5, RZ, RZ, UR5 ;  /* 0x00000005ff057e24 */ /* 0x001fce000f8e00ff */
[----:B------:R-:W-:-:S07]  /*2960*/  LEPC R20, `(.L_x_85) ;  /* 0x000000001014794e */ /* 0x000fce0000000000 */
[----:B-1----:R-:W-:Y:S05]  /*2970*/  CALL.ABS.NOINC R8 ;  /* 0x0000000008007343 */ /* 0x002fea0003c00000 */
.L_x_85:
[----:B------:R-:W0:Y:S01]  /*2980*/  LDC.64 R2, c[0x4][R2] ;  /* 0x0100000002027b82 */ /* 0x000e220000000a00 */
[----:B------:R-:W1:Y:S01]  /*2990*/  LDCU.64 UR4, c[0x4][0x20] ;  /* 0x01000400ff0477ac */ /* 0x000e620008000a00 */
[----:B------:R-:W-:Y:S01]  /*29a0*/  CS2R R6, SRZ ;  /* 0x0000000000067805 */ /* 0x000fe2000001ff00 */
[----:B-1----:R-:W-:Y:S02]  /*29b0*/  IMAD.U32 R4, RZ, RZ, UR4 ;  /* 0x00000004ff047e24 */ /* 0x002fe4000f8e00ff */
[----:B------:R-:W-:-:S07]  /*29c0*/  IMAD.U32 R5, RZ, RZ, UR5 ;  /* 0x00000005ff057e24 */ /* 0x000fce000f8e00ff */
[----:B------:R-:W-:-:S07]  /*29d0*/  LEPC R20, `(.L_x_86) ;  /* 0x000000001014794e */ /* 0x000fce0000000000 */
[----:B0-----:R-:W-:Y:S05]  /*29e0*/  CALL.ABS.NOINC R2 ;  /* 0x0000000002007343 */ /* 0x001fea0003c00000 */
.L_x_86:
[----:B------:R-:W-:-:S13]  /*29f0*/  ISETP.NE.AND P6, PT, R18, RZ, PT ;  /* 0x000000ff1200720c */ /* 0x000fda0003fc5270 */
[----:B------:R-:W-:Y:S05]  /*2a00*/  @P6 BRA `(.L_x_87) ;  /* 0xfffffffc00786947 */ /* 0x000fea000383ffff */
[----:B------:R-:W-:Y:S05]  /*2a10*/  BSYNC.RECONVERGENT B6 ;  /* 0x0000000000067941 */ /* 0x000fea0003800200 */
.L_x_82:
[----:B------:R-:W-:-:S13]  /*2a20*/  ISETP.NE.AND P0, PT, R16, RZ, PT ;  /* 0x000000ff1000720c */ /* 0x000fda0003f05270 */
[----:B------:R-:W-:Y:S05]  /*2a30*/  @!P0 BRA `(.L_x_81) ;  /* 0x0000000000388947 */ /* 0x000fea0003800000 */
[----:B------:R-:W-:-:S07]  /*2a40*/  IMAD.MOV.U32 R17, RZ, RZ, RZ ;  /* 0x000000ffff117224 */ /* 0x000fce00078e00ff */
.L_x_89:
[----:B------:R-:W0:Y:S01]  /*2a50*/  LDCU.64 UR4, c[0x4][0x20] ;  /* 0x01000400ff0477ac */ /* 0x000e220008000a00 */
[----:B------:R-:W-:Y:S01]  /*2a60*/  VIADD R17, R17, 0x1 ;  /* 0x0000000111117836 */ /* 0x000fe20000000000 */
[----:B------:R-:W-:Y:S02]  /*2a70*/  MOV R0, 0x0 ;  /* 0x0000000000007802 */ /* 0x000fe40000000f00 */
[----:B------:R-:W-:Y:S02]  /*2a80*/  CS2R R6, SRZ ;  /* 0x0000000000067805 */ /* 0x000fe4000001ff00 */
[----:B------:R-:W-:Y:S01]  /*2a90*/  ISETP.NE.AND P0, PT, R17, R16, PT ;  /* 0x000000101100720c */ /* 0x000fe20003f05270 */
[----:B------:R1:W2:Y:S03]  /*2aa0*/  LDC.64 R2, c[0x4][R0] ;  /* 0x0100000000027b82 */ /* 0x0002a60000000a00 */
[----:B-1----:R-:W-:Y:S01]  /*2ab0*/  P2R R0, PR, RZ, 0x1 ;  /* 0x00000001ff007803 */ /* 0x002fe20000000000 */
[----:B0-----:R-:W-:-:S02]  /*2ac0*/  IMAD.U32 R4, RZ, RZ, UR4 ;  /* 0x00000004ff047e24 */ /* 0x001fc4000f8e00ff */
[----:B------:R-:W-:-:S07]  /*2ad0*/  IMAD.U32 R5, RZ, RZ, UR5 ;  /* 0x00000005ff057e24 */ /* 0x000fce000f8e00ff */
[----:B------:R-:W-:-:S07]  /*2ae0*/  LEPC R20, `(.L_x_88) ;  /* 0x000000001014794e */ /* 0x000fce0000000000 */
[----:B--2---:R-:W-:Y:S05]  /*2af0*/  CALL.ABS.NOINC R2 ;  /* 0x0000000002007343 */ /* 0x004fea0003c00000 */
.L_x_88:
[----:B------:R-:W-:-:S13]  /*2b00*/  ISETP.NE.AND P6, PT, R17, R16, PT ;  /* 0x000000101100720c */ /* 0x000fda0003fc5270 */
[----:B------:R-:W-:Y:S05]  /*2b10*/  @P6 BRA `(.L_x_89) ;  /* 0xfffffffc00cc6947 */ /* 0x000fea000383ffff */
.L_x_81:
[----:B------:R-:W-:Y:S05]  /*2b20*/  BSYNC.RECONVERGENT B8 ;  /* 0x0000000000087941 */ /* 0x000fea0003800200 */
.L_x_41:
        /* <DEDUP_REMOVED lines=8> */
.L_x_90:
[----:B------:R-:W-:Y:S05]  /*2bb0*/  EXIT ;  /* 0x000000000000794d */ /* 0x000fea0003800000 */
.L_x_91:
        /* <DEDUP_REMOVED lines=12> */
.L_x_94:


//--------------------- .nv.global.init           --------------------------
	.section	.nv.global.init,"aw",@progbits
.nv.global.init:
	.type		$str$2,@object
	.size		$str$2,($str$1 - $str$2)
$str$2:
        /*0000*/ 	.byte	0x0a, 0x00
	.type		$str$1,@object
	.size		$str$1,($str$5 - $str$1)
$str$1:
        /*0002*/ 	.byte	0x25, 0x6c, 0x66, 0x20, 0x00
	.type		$str$5,@object
	.size		$str$5,($str - $str$5)
$str$5:
        /*0007*/ 	.byte	0x78, 0x20, 0x25, 0x64, 0x2c, 0x20, 0x79, 0x20, 0x25, 0x64, 0x0a, 0x00
	.type		$str,@object
	.size		$str,($str$3 - $str)
$str:
        /*0013*/ 	.byte	0x44, 0x69, 0x6d, 0x20, 0x78, 0x20, 0x25, 0x64, 0x2c, 0x20, 0x44, 0x69, 0x6d, 0x20, 0x79, 0x20
        /*0023*/ 	.byte	0x25, 0x64, 0x0a, 0x00
	.type		$str$3,@object
	.size		$str$3,($str$6 - $str$3)
$str$3:
        /*0027*/ 	.byte	0x61, 0x28, 0x25, 0x64, 0x2c, 0x20, 0x25, 0x64, 0x29, 0x20, 0x62, 0x28, 0x25, 0x64, 0x2c, 0x25
        /*0037*/ 	.byte	0x64, 0x29, 0x0a, 0x00
	.type		$str$6,@object
	.size		$str$6,($str$4 - $str$6)
$str$6:
        /*003b*/ 	.byte	0x6d, 0x61, 0x74, 0x72, 0x69, 0x78, 0x20, 0x73, 0x69, 0x7a, 0x65, 0x20, 0x6d, 0x69, 0x73, 0x6d
        /*004b*/ 	.byte	0x61, 0x74, 0x63, 0x68, 0x00
	.type		$str$4,@object
	.size		$str$4,($str$7 - $str$4)
$str$4:
        /*0050*/ 	.byte	0x72, 0x65, 0x73, 0x75, 0x6c, 0x74, 0x20, 0x25, 0x64, 0x20, 0x72, 0x6f, 0x77, 0x73, 0x20, 0x25
        /*0060*/ 	.byte	0x64, 0x20, 0x63, 0x6f, 0x6c, 0x73, 0x0a, 0x00
	.type		$str$7,@object
	.size		$str$7,(.L_7 - $str$7)
$str$7:
        /*0068*/ 	.byte	0x72, 0x6f, 0x77, 0x20, 0x25, 0x64, 0x2c, 0x20, 0x63, 0x6f, 0x6c, 0x20, 0x25, 0x64, 0x2c, 0x20
        /*0078*/ 	.byte	0x76, 0x61, 0x6c, 0x75, 0x65, 0x20, 0x25, 0x6c, 0x66, 0x0a, 0x00
.L_7:


//--------------------- .nv.shared.reserved.0     --------------------------
	.section	.nv.shared.reserved.0,"aw",@nobits
	.weak		__nv_reservedSMEM_offset_0_alias
	.size		__nv_reservedSMEM_offset_0_alias, 0, 64
	.other		__nv_reservedSMEM_offset_0_alias,@"STO_CUDA_RESERVED_SHARED STV_DEFAULT"
__nv_reservedSMEM_offset_0_alias:
	.zero		0
	.zero		64


//--------------------- .nv.constant0._Z11test_matrixPP6matrix --------------------------
	.section	.nv.constant0._Z11test_matrixPP6matrix,"a",@progbits
	.sectionflags	@""
	.align	4
.nv.constant0._Z11test_matrixPP6matrix:
	.zero		904


//--------------------- .nv.constant0._Z8mat_mult6matrixS_PS_ --------------------------
	.section	.nv.constant0._Z8mat_mult6matrixS_PS_,"a",@progbits
	.sectionflags	@""
	.align	4
.nv.constant0._Z8mat_mult6matrixS_PS_:
	.zero		936


//--------------------- .nv.constant0._Z10d_printMatP6matrix --------------------------
	.section	.nv.constant0._Z10d_printMatP6matrix,"a",@progbits
	.sectionflags	@""
	.align	4
.nv.constant0._Z10d_printMatP6matrix:
	.zero		904


//--------------------- SYMBOLS --------------------------

	.type		.nv.reservedSmem.offset0,@object
	.size		.nv.reservedSmem.offset0,0x4
	.type		vprintf,@function
	.type		malloc,@function
